// auto-generated by cutlass_sweep.gemm — config: {"arch": "sm_100", "cluster_m": 8, "cluster_n": 1, "dtype": "bf16", "dtype_b": "bf16", "layout": "nt", "stages": 0, "tile_k": 128, "tile_m": 64, "tile_n": 128}
#include "cutlass/cutlass.h"
#include "cutlass/gemm/collective/collective_builder.hpp"
#include "cutlass/gemm/device/gemm_universal_adapter.h"
#include "cutlass/gemm/kernel/gemm_universal.hpp"
#include "cutlass/epilogue/collective/collective_builder.hpp"

using ElemA = cutlass::bfloat16_t;
using ElemB = cutlass::bfloat16_t;
using ElemCD = cutlass::bfloat16_t;
using Acc  = float;
using TileShape    = cute::Shape<cute::_64, cute::_128, cute::_128>;
using ClusterShape = cute::Shape<cute::_8, cute::_1, cute::_1>;

using CollectiveEpilogue = typename cutlass::epilogue::collective::CollectiveBuilder<
    cutlass::arch::Sm100, cutlass::arch::OpClassTensorOp,
    TileShape, ClusterShape,
    cutlass::epilogue::collective::EpilogueTileAuto,
    Acc, Acc,
    ElemCD, cutlass::layout::RowMajor, 128 / cutlass::sizeof_bits<ElemCD>::value,
    ElemCD, cutlass::layout::RowMajor, 128 / cutlass::sizeof_bits<ElemCD>::value,
    cutlass::epilogue::collective::EpilogueScheduleAuto
  >::CollectiveOp;

using CollectiveMainloop = typename cutlass::gemm::collective::CollectiveBuilder<
    cutlass::arch::Sm100, cutlass::arch::OpClassTensorOp,
    ElemA, cutlass::layout::RowMajor, 128 / cutlass::sizeof_bits<ElemA>::value,
    ElemB, cutlass::layout::ColumnMajor, 128 / cutlass::sizeof_bits<ElemB>::value,
    Acc,
    TileShape, ClusterShape,
    cutlass::gemm::collective::StageCountAutoCarveout<static_cast<int>(sizeof(typename CollectiveEpilogue::SharedStorage))>,
    cutlass::gemm::collective::KernelScheduleAuto
  >::CollectiveOp;

using GemmKernel = cutlass::gemm::kernel::GemmUniversal<
    cute::Shape<int,int,int,int>,
    CollectiveMainloop,
    CollectiveEpilogue
>;
using Gemm = cutlass::gemm::device::GemmUniversalAdapter<GemmKernel>;

// Force the device kernel symbol into the cubin without needing a host main.
auto* _anchor = &cutlass::device_kernel<GemmKernel>;


// ===== COMPILED SASS (sm_100a) =====

	.target	sm_100a

	.elftype	@"ET_EXEC"


//--------------------- .note.nv.tkinfo           --------------------------
	.section	.note.nv.tkinfo,"",@"SHT_NOTE"
	.sectionflags	@"SHF_NOTE_NV_TKINFO"
	.tkinfo
        /*0018*/ 	.word	0x00000002
        /*0030*/ 	.string	""
        /*0030*/ 	.string	"ptxas"
        /*0030*/ 	.string	"Cuda compilation tools, release 13.0, V13.0.88"
        /*0030*/ 	.string	"Build cuda_13.0.r13.0/compiler.36424714_0"
        /*0030*/ 	.string	"-arch sm_100a -m 64 "



//--------------------- .note.nv.cuinfo           --------------------------
	.section	.note.nv.cuinfo,"",@"SHT_NOTE"
	.sectionflags	@"SHF_NOTE_NV_CUINFO"
        /*0018*/ 	.short	0x0002
        /*001a*/ 	.short	0x0064
        /*001c*/ 	.short	0x0082
	.zero		2


//--------------------- .nv.info                  --------------------------
	.section	.nv.info,"",@"SHT_CUDA_INFO"
	.align	4


	//----- nvinfo : EIATTR_REGCOUNT
	.align		4
        /*0000*/ 	.byte	0x04, 0x2f
        /*0002*/ 	.short	(.L_19 - .L_18)
	.align		4
.L_18:
        /*0004*/ 	.word	index@(_ZN7cutlass13device_kernelINS_4gemm6kernel13GemmUniversalIN4cute5tupleIJiiiiEEENS1_10collective13CollectiveMmaINS1_35MainloopSm100TmaUmmaWarpSpecializedILi4ELi2ELi4ENS5_IJNS4_1CILi8EEENSA_ILi1EEESC_EEEEENS5_IJNSA_ILi64EEENSA_ILi128EEESG_EEENS_10bfloat16_tENS5_IJlSC_lEEESI_SJ_NS4_8TiledMMAINS4_8MMA_AtomIJNS4_20SM100_MMA_F16BF16_SSISI_SI_fLi64ELi128ELNS4_4UMMA5MajorE0ELSO_0ELNSN_7ScaleInE0ELSP_0EEEEEENS4_6LayoutINS5_IJSC_SC_SC_EEENS5_IJNSA_ILi0EEESU_SU_EEEEENS5_IJNS4_10UnderscoreESX_SX_EEEEENS4_13SM90_TMA_LOADENS4_14ComposedLayoutINS4_7SwizzleILi3ELi4ELi3EEENS4_18smem_ptr_flag_bitsILi16EEENSS_INS5_IJSB_SF_EEENS5_IJSF_SC_EEEEEEEvNS4_8identityENS4_23SM90_TMA_LOAD_MULTICASTES19_vS1A_EENS_8epilogue10collective18CollectiveEpilogueINS1D_23Sm100TmaWarpSpecializedILi4ELi2ELi16ELb1ELb0EEEJSH_NS5_IJNSS_ISF_SC_EENSS_INSA_ILi32EEESC_EEEEESI_SJ_SI_SJ_NS1D_6fusion15FusionCallbacksIS1H_NS1M_17LinearCombinationISI_fSI_fLNS_15FloatRoundStyleE2EEESH_S1L_JEEENS4_5SM1004TMEM4LOAD26SM100_TMEM_LOAD_16dp256b4xES10_NS11_INS12_ILi2ELi4ELi3EEES15_NSS_INS5_IJSB_S1J_EEENS5_IJS1J_SC_EEEEEEENS4_17SM75_U32x4_LDSM_NENS4_14SM90_TMA_STOREES20_NS4_17SM90_U32x4_STSM_NENS4_39AutoVectorizingCopyWithAssumedAlignmentILi128EEEEEEvvEEEEvNT_6ParamsE)
        /*0008*/ 	.word	0x00000044


	//----- nvinfo : EIATTR_FRAME_SIZE
	.align		4
.L_19:
        /*000c*/ 	.byte	0x04, 0x11
        /*000e*/ 	.short	(.L_21 - .L_20)
	.align		4
.L_20:
        /*0010*/ 	.word	index@($__internal_2_$__cuda_sm10x_tcgen05_guardrail_trap_unallocated_columns_being_dealloced)
        /*0014*/ 	.word	0x00000000


	//----- nvinfo : EIATTR_FRAME_SIZE
	.align		4
.L_21:
        /*0018*/ 	.byte	0x04, 0x11
        /*001a*/ 	.short	(.L_23 - .L_22)
	.align		4
.L_22:
        /*001c*/ 	.word	index@($__internal_1_$__cuda_sm10x_tcgen05_guardrail_trap_phase_invalid_during_alloc)
        /*0020*/ 	.word	0x00000000


	//----- nvinfo : EIATTR_FRAME_SIZE
	.align		4
.L_23:
        /*0024*/ 	.byte	0x04, 0x11
        /*0026*/ 	.short	(.L_25 - .L_24)
	.align		4
.L_24:
        /*0028*/ 	.word	index@($__internal_0_$__cuda_sm10x_tcgen05_guardrail_trap_col_being_dealloced_not_returned_by_alloc)
        /*002c*/ 	.word	0x00000000


	//----- nvinfo : EIATTR_FRAME_SIZE
	.align		4
.L_25:
        /*0030*/ 	.byte	0x04, 0x11
        /*0032*/ 	.short	(.L_27 - .L_26)
	.align		4
.L_26:
        /*0034*/ 	.word	index@(_ZN7cutlass13device_kernelINS_4gemm6kernel13GemmUniversalIN4cute5tupleIJiiiiEEENS1_10collective13CollectiveMmaINS1_35MainloopSm100TmaUmmaWarpSpecializedILi4ELi2ELi4ENS5_IJNS4_1CILi8EEENSA_ILi1EEESC_EEEEENS5_IJNSA_ILi64EEENSA_ILi128EEESG_EEENS_10bfloat16_tENS5_IJlSC_lEEESI_SJ_NS4_8TiledMMAINS4_8MMA_AtomIJNS4_20SM100_MMA_F16BF16_SSISI_SI_fLi64ELi128ELNS4_4UMMA5MajorE0ELSO_0ELNSN_7ScaleInE0ELSP_0EEEEEENS4_6LayoutINS5_IJSC_SC_SC_EEENS5_IJNSA_ILi0EEESU_SU_EEEEENS5_IJNS4_10UnderscoreESX_SX_EEEEENS4_13SM90_TMA_LOADENS4_14ComposedLayoutINS4_7SwizzleILi3ELi4ELi3EEENS4_18smem_ptr_flag_bitsILi16EEENSS_INS5_IJSB_SF_EEENS5_IJSF_SC_EEEEEEEvNS4_8identityENS4_23SM90_TMA_LOAD_MULTICASTES19_vS1A_EENS_8epilogue10collective18CollectiveEpilogueINS1D_23Sm100TmaWarpSpecializedILi4ELi2ELi16ELb1ELb0EEEJSH_NS5_IJNSS_ISF_SC_EENSS_INSA_ILi32EEESC_EEEEESI_SJ_SI_SJ_NS1D_6fusion15FusionCallbacksIS1H_NS1M_17LinearCombinationISI_fSI_fLNS_15FloatRoundStyleE2EEESH_S1L_JEEENS4_5SM1004TMEM4LOAD26SM100_TMEM_LOAD_16dp256b4xES10_NS11_INS12_ILi2ELi4ELi3EEES15_NSS_INS5_IJSB_S1J_EEENS5_IJS1J_SC_EEEEEEENS4_17SM75_U32x4_LDSM_NENS4_14SM90_TMA_STOREES20_NS4_17SM90_U32x4_STSM_NENS4_39AutoVectorizingCopyWithAssumedAlignmentILi128EEEEEEvvEEEEvNT_6ParamsE)
        /*0038*/ 	.word	0x00000000


	//----- nvinfo : EIATTR_MIN_STACK_SIZE
	.align		4
.L_27:
        /*003c*/ 	.byte	0x04, 0x12
        /*003e*/ 	.short	(.L_29 - .L_28)
	.align		4
.L_28:
        /*0040*/ 	.word	index@(_ZN7cutlass13device_kernelINS_4gemm6kernel13GemmUniversalIN4cute5tupleIJiiiiEEENS1_10collective13CollectiveMmaINS1_35MainloopSm100TmaUmmaWarpSpecializedILi4ELi2ELi4ENS5_IJNS4_1CILi8EEENSA_ILi1EEESC_EEEEENS5_IJNSA_ILi64EEENSA_ILi128EEESG_EEENS_10bfloat16_tENS5_IJlSC_lEEESI_SJ_NS4_8TiledMMAINS4_8MMA_AtomIJNS4_20SM100_MMA_F16BF16_SSISI_SI_fLi64ELi128ELNS4_4UMMA5MajorE0ELSO_0ELNSN_7ScaleInE0ELSP_0EEEEEENS4_6LayoutINS5_IJSC_SC_SC_EEENS5_IJNSA_ILi0EEESU_SU_EEEEENS5_IJNS4_10UnderscoreESX_SX_EEEEENS4_13SM90_TMA_LOADENS4_14ComposedLayoutINS4_7SwizzleILi3ELi4ELi3EEENS4_18smem_ptr_flag_bitsILi16EEENSS_INS5_IJSB_SF_EEENS5_IJSF_SC_EEEEEEEvNS4_8identityENS4_23SM90_TMA_LOAD_MULTICASTES19_vS1A_EENS_8epilogue10collective18CollectiveEpilogueINS1D_23Sm100TmaWarpSpecializedILi4ELi2ELi16ELb1ELb0EEEJSH_NS5_IJNSS_ISF_SC_EENSS_INSA_ILi32EEESC_EEEEESI_SJ_SI_SJ_NS1D_6fusion15FusionCallbacksIS1H_NS1M_17LinearCombinationISI_fSI_fLNS_15FloatRoundStyleE2EEESH_S1L_JEEENS4_5SM1004TMEM4LOAD26SM100_TMEM_LOAD_16dp256b4xES10_NS11_INS12_ILi2ELi4ELi3EEES15_NSS_INS5_IJSB_S1J_EEENS5_IJS1J_SC_EEEEEEENS4_17SM75_U32x4_LDSM_NENS4_14SM90_TMA_STOREES20_NS4_17SM90_U32x4_STSM_NENS4_39AutoVectorizingCopyWithAssumedAlignmentILi128EEEEEEvvEEEEvNT_6ParamsE)
        /*0044*/ 	.word	0x00000000
.L_29:


//--------------------- .nv.compat                --------------------------
	.section	.nv.compat,"",@"SHT_CUDA_COMPAT_INFO"
	.align	4
        /*0000*/ 	.byte	0x02, 0x09, 0x01, 0x00, 0x02, 0x02, 0x02, 0x00, 0x02, 0x05, 0x05, 0x00, 0x03, 0x07, 0x01, 0x01
        /*0010*/ 	.byte	0x02, 0x03, 0x01, 0x00, 0x02, 0x06, 0x01, 0x00, 0x04, 0x0b, 0x08, 0x00, 0x09, 0x00, 0x00, 0x00
        /*0020*/ 	.byte	0x00, 0x00, 0x00, 0x00


//--------------------- .nv.info._ZN7cutlass13device_kernelINS_4gemm6kernel13GemmUniversalIN4cute5tupleIJiiiiEEENS1_10collective13CollectiveMmaINS1_35MainloopSm100TmaUmmaWarpSpecializedILi4ELi2ELi4ENS5_IJNS4_1CILi8EEENSA_ILi1EEESC_EEEEENS5_IJNSA_ILi64EEENSA_ILi128EEESG_EEENS_10bfloat16_tENS5_IJlSC_lEEESI_SJ_NS4_8TiledMMAINS4_8MMA_AtomIJNS4_20SM100_MMA_F16BF16_SSISI_SI_fLi64ELi128ELNS4_4UMMA5MajorE0ELSO_0ELNSN_7ScaleInE0ELSP_0EEEEEENS4_6LayoutINS5_IJSC_SC_SC_EEENS5_IJNSA_ILi0EEESU_SU_EEEEENS5_IJNS4_10UnderscoreESX_SX_EEEEENS4_13SM90_TMA_LOADENS4_14ComposedLayoutINS4_7SwizzleILi3ELi4ELi3EEENS4_18smem_ptr_flag_bitsILi16EEENSS_INS5_IJSB_SF_EEENS5_IJSF_SC_EEEEEEEvNS4_8identityENS4_23SM90_TMA_LOAD_MULTICASTES19_vS1A_EENS_8epilogue10collective18CollectiveEpilogueINS1D_23Sm100TmaWarpSpecializedILi4ELi2ELi16ELb1ELb0EEEJSH_NS5_IJNSS_ISF_SC_EENSS_INSA_ILi32EEESC_EEEEESI_SJ_SI_SJ_NS1D_6fusion15FusionCallbacksIS1H_NS1M_17LinearCombinationISI_fSI_fLNS_15FloatRoundStyleE2EEESH_S1L_JEEENS4_5SM1004TMEM4LOAD26SM100_TMEM_LOAD_16dp256b4xES10_NS11_INS12_ILi2ELi4ELi3EEES15_NSS_INS5_IJSB_S1J_EEENS5_IJS1J_SC_EEEEEEENS4_17SM75_U32x4_LDSM_NENS4_14SM90_TMA_STOREES20_NS4_17SM90_U32x4_STSM_NENS4_39AutoVectorizingCopyWithAssumedAlignmentILi128EEEEEEvvEEEEvNT_6ParamsE --------------------------
	.section	.nv.info._ZN7cutlass13device_kernelINS_4gemm6kernel13GemmUniversalIN4cute5tupleIJiiiiEEENS1_10collective13CollectiveMmaINS1_35MainloopSm100TmaUmmaWarpSpecializedILi4ELi2ELi4ENS5_IJNS4_1CILi8EEENSA_ILi1EEESC_EEEEENS5_IJNSA_ILi64EEENSA_ILi128EEESG_EEENS_10bfloat16_tENS5_IJlSC_lEEESI_SJ_NS4_8TiledMMAINS4_8MMA_AtomIJNS4_20SM100_MMA_F16BF16_SSISI_SI_fLi64ELi128ELNS4_4UMMA5MajorE0ELSO_0ELNSN_7ScaleInE0ELSP_0EEEEEENS4_6LayoutINS5_IJSC_SC_SC_EEENS5_IJNSA_ILi0EEESU_SU_EEEEENS5_IJNS4_10UnderscoreESX_SX_EEEEENS4_13SM90_TMA_LOADENS4_14ComposedLayoutINS4_7SwizzleILi3ELi4ELi3EEENS4_18smem_ptr_flag_bitsILi16EEENSS_INS5_IJSB_SF_EEENS5_IJSF_SC_EEEEEEEvNS4_8identityENS4_23SM90_TMA_LOAD_MULTICASTES19_vS1A_EENS_8epilogue10collective18CollectiveEpilogueINS1D_23Sm100TmaWarpSpecializedILi4ELi2ELi16ELb1ELb0EEEJSH_NS5_IJNSS_ISF_SC_EENSS_INSA_ILi32EEESC_EEEEESI_SJ_SI_SJ_NS1D_6fusion15FusionCallbacksIS1H_NS1M_17LinearCombinationISI_fSI_fLNS_15FloatRoundStyleE2EEESH_S1L_JEEENS4_5SM1004TMEM4LOAD26SM100_TMEM_LOAD_16dp256b4xES10_NS11_INS12_ILi2ELi4ELi3EEES15_NSS_INS5_IJSB_S1J_EEENS5_IJS1J_SC_EEEEEEENS4_17SM75_U32x4_LDSM_NENS4_14SM90_TMA_STOREES20_NS4_17SM90_U32x4_STSM_NENS4_39AutoVectorizingCopyWithAssumedAlignmentILi128EEEEEEvvEEEEvNT_6ParamsE,"",@"SHT_CUDA_INFO"
	.sectionflags	@""
	.align	4


	//----- nvinfo : EIATTR_CUDA_API_VERSION
	.align		4
        /*0000*/ 	.byte	0x04, 0x37
        /*0002*/ 	.short	(.L_31 - .L_30)
.L_30:
        /*0004*/ 	.word	0x00000082


	//----- nvinfo : EIATTR_KPARAM_INFO
	.align		4
.L_31:
        /*0008*/ 	.byte	0x04, 0x17
        /*000a*/ 	.short	(.L_33 - .L_32)
.L_32:
        /*000c*/ 	.word	0x00000000
        /*0010*/ 	.short	0x0000
        /*0012*/ 	.short	0x0000
        /*0014*/ 	.byte	0x00, 0xf0, 0x01, 0x20


	//----- nvinfo : EIATTR_AT_ENTRY_FRAGMENTS
	.align		4
.L_33:
        /*0018*/ 	.byte	0x04, 0x4f
        /*001a*/ 	.short	(.L_35 - .L_34)


	//   ....[0]....
.L_34:
        /*001c*/ 	.word	0x00000006


	//----- nvinfo : EIATTR_RESERVED_SMEM_USED
	.align		4
.L_35:
        /*0020*/ 	.byte	0x01, 0x41
	.zero		2


	//----- nvinfo : EIATTR_SPARSE_MMA_MASK
	.align		4
        /*0024*/ 	.byte	0x03, 0x50
        /*0026*/ 	.short	0x0000


	//----- nvinfo : EIATTR_TCGEN05_1CTA_USED
	.align		4
        /*0028*/ 	.byte	0x01, 0x51
	.zero		2


	//----- nvinfo : EIATTR_MAXREG_COUNT
	.align		4
        /*002c*/ 	.byte	0x03, 0x1b
        /*002e*/ 	.short	0x00ff


	//----- nvinfo : EIATTR_NUM_BARRIERS
	.align		4
        /*0030*/ 	.byte	0x02, 0x4c
        /*0032*/ 	.byte	0x07
	.zero		1


	//----- nvinfo : EIATTR_EXTERNS
	.align		4
        /*0034*/ 	.byte	0x04, 0x0f
        /*0036*/ 	.short	(.L_37 - .L_36)


	//   ....[0]....
	.align		4
.L_36:
        /*0038*/ 	.word	index@(__assertfail)


	//----- nvinfo : EIATTR_MERCURY_ISA_VERSION
	.align		4
.L_37:
        /*003c*/ 	.byte	0x03, 0x5f
        /*003e*/ 	.short	0x0101


	//----- nvinfo : EIATTR_INT_WARP_WIDE_INSTR_OFFSETS
	.align		4
        /*0040*/ 	.byte	0x04, 0x31
        /*0042*/ 	.short	(.L_39 - .L_38)


	//   ....[0]....
.L_38:
        /*0044*/ 	.word	0x00004140


	//   ....[1]....
        /*0048*/ 	.word	0x00004170


	//   ....[2]....
        /*004c*/ 	.word	0x00004190


	//   ....[3]....
        /*0050*/ 	.word	0x00004d60


	//   ....[4]....
        /*0054*/ 	.word	0x00004dc0


	//   ....[5]....
        /*0058*/ 	.word	0x00004eb0


	//   ....[6]....
        /*005c*/ 	.word	0x00004f30


	//   ....[7]....
        /*0060*/ 	.word	0x00005030


	//   ....[8]....
        /*0064*/ 	.word	0x000050c0


	//   ....[9]....
        /*0068*/ 	.word	0x000051c0


	//   ....[10]....
        /*006c*/ 	.word	0x00005270


	//----- nvinfo : EIATTR_COOP_GROUP_MASK_REGIDS
	.align		4
.L_39:
        /*0070*/ 	.byte	0x04, 0x29
        /*0072*/ 	.short	(.L_41 - .L_40)


	//   ....[0]....
.L_40:
        /*0074*/ 	.word	0xffffffff


	//   ....[1]....
        /*0078*/ 	.word	0xffffffff


	//   ....[2]....
        /*007c*/ 	.word	0xffffffff


	//   ....[3]....
        /*0080*/ 	.word	0xffffffff


	//   ....[4]....
        /*0084*/ 	.word	0xffffffff


	//   ....[5]....
        /*0088*/ 	.word	0xffffffff


	//   ....[6]....
        /*008c*/ 	.word	0xffffffff


	//   ....[7]....
        /*0090*/ 	.word	0xffffffff


	//   ....[8]....
        /*0094*/ 	.word	0xffffffff


	//   ....[9]....
        /*0098*/ 	.word	0xffffffff


	//   ....[10]....
        /*009c*/ 	.word	0xffffffff


	//   ....[11]....
        /*00a0*/ 	.word	0xffffffff


	//   ....[12]....
        /*00a4*/ 	.word	0xffffffff


	//   ....[13]....
        /*00a8*/ 	.word	0xffffffff


	//----- nvinfo : EIATTR_COOP_GROUP_INSTR_OFFSETS
	.align		4
.L_41:
        /*00ac*/ 	.byte	0x04, 0x28
        /*00ae*/ 	.short	(.L_43 - .L_42)


	//   ....[0]....
.L_42:
        /*00b0*/ 	.word	0x00000080


	//   ....[1]....
        /*00b4*/ 	.word	0x000004f0


	//   ....[2]....
        /*00b8*/ 	.word	0x00000690


	//   ....[3]....
        /*00bc*/ 	.word	0x00000830


	//   ....[4]....
        /*00c0*/ 	.word	0x00000930


	//   ....[5]....
        /*00c4*/ 	.word	0x00000aa0


	//   ....[6]....
        /*00c8*/ 	.word	0x00000c40


	//   ....[7]....
        /*00cc*/ 	.word	0x00000df0


	//   ....[8]....
        /*00d0*/ 	.word	0x000022c0


	//   ....[9]....
        /*00d4*/ 	.word	0x00003170


	//   ....[10]....
        /*00d8*/ 	.word	0x00003380


	//   ....[11]....
        /*00dc*/ 	.word	0x000033b0


	//   ....[12]....
        /*00e0*/ 	.word	0x00004020


	//   ....[13]....
        /*00e4*/ 	.word	0x00004250


	//----- nvinfo : EIATTR_VRC_CTA_INIT_COUNT
	.align		4
.L_43:
        /*00e8*/ 	.byte	0x02, 0x4a
        /*00ea*/ 	.byte	0x80
	.zero		1


	//----- nvinfo : EIATTR_SYSCALL_OFFSETS
	.align		4
        /*00ec*/ 	.byte	0x04, 0x46
        /*00ee*/ 	.short	(.L_45 - .L_44)


	//   ....[0]....
.L_44:
        /*00f0*/ 	.word	0x00005f00


	//   ....[1]....
        /*00f4*/ 	.word	0x00005ff0


	//   ....[2]....
        /*00f8*/ 	.word	0x000067b0


	//   ....[3]....
        /*00fc*/ 	.word	0x00007060


	//   ....[4]....
        /*0100*/ 	.word	0x000078f0


	//   ....[5]....
        /*0104*/ 	.word	0x00008180


	//----- nvinfo : EIATTR_MBARRIER_INSTR_OFFSETS
	.align		4
.L_45:
        /*0108*/ 	.byte	0x04, 0x39
        /*010a*/ 	.short	(.L_47 - .L_46)


	//   ....[0]....
.L_46:
        /*010c*/ 	.word	0x00000600
        /*0110*/ 	.word	0x000000ff
        /*0114*/ 	.word	0x00000000
        /*0118*/ 	.short	0x0100
        /*011a*/ 	.byte	0x04
	.zero		1


	//   ....[1]....
        /*011c*/ 	.word	0x00000610
        /*0120*/ 	.word	0x000000ff
        /*0124*/ 	.word	0x00000020
        /*0128*/ 	.short	0x0100
        /*012a*/ 	.byte	0x04
	.zero		1


	//   ....[2]....
        /*012c*/ 	.word	0x00000620
        /*0130*/ 	.word	0x000000ff
        /*0134*/ 	.word	0x00000008
        /*0138*/ 	.short	0x0100
        /*013a*/ 	.byte	0x04
	.zero		1


	//   ....[3]....
        /*013c*/ 	.word	0x00000630
        /*0140*/ 	.word	0x000000ff
        /*0144*/ 	.word	0x00000028
        /*0148*/ 	.short	0x0100
        /*014a*/ 	.byte	0x04
	.zero		1


	//   ....[4]....
        /*014c*/ 	.word	0x00000640
        /*0150*/ 	.word	0x000000ff
        /*0154*/ 	.word	0x00000010
        /*0158*/ 	.short	0x0100
        /*015a*/ 	.byte	0x04
	.zero		1


	//   ....[5]....
        /*015c*/ 	.word	0x00000650
        /*0160*/ 	.word	0x000000ff
        /*0164*/ 	.word	0x00000030
        /*0168*/ 	.short	0x0100
        /*016a*/ 	.byte	0x04
	.zero		1


	//   ....[6]....
        /*016c*/ 	.word	0x00000660
        /*0170*/ 	.word	0x000000ff
        /*0174*/ 	.word	0x00000018
        /*0178*/ 	.short	0x0100
        /*017a*/ 	.byte	0x04
	.zero		1


	//   ....[7]....
        /*017c*/ 	.word	0x00000670
        /*0180*/ 	.word	0x000000ff
        /*0184*/ 	.word	0x00000038
        /*0188*/ 	.short	0x0100
        /*018a*/ 	.byte	0x04
	.zero		1


	//   ....[8]....
        /*018c*/ 	.word	0x000007a0
        /*0190*/ 	.word	0x000000ff
        /*0194*/ 	.word	0x00000040
        /*0198*/ 	.short	0x0100
        /*019a*/ 	.byte	0x04
	.zero		1


	//   ....[9]....
        /*019c*/ 	.word	0x000007b0
        /*01a0*/ 	.word	0x000000ff
        /*01a4*/ 	.word	0x00000060
        /*01a8*/ 	.short	0x0100
        /*01aa*/ 	.byte	0x04
	.zero		1


	//   ....[10]....
        /*01ac*/ 	.word	0x000007c0
        /*01b0*/ 	.word	0x000000ff
        /*01b4*/ 	.word	0x00000048
        /*01b8*/ 	.short	0x0100
        /*01ba*/ 	.byte	0x04
	.zero		1


	//   ....[11]....
        /*01bc*/ 	.word	0x000007d0
        /*01c0*/ 	.word	0x000000ff
        /*01c4*/ 	.word	0x00000068
        /*01c8*/ 	.short	0x0100
        /*01ca*/ 	.byte	0x04
	.zero		1


	//   ....[12]....
        /*01cc*/ 	.word	0x000007e0
        /*01d0*/ 	.word	0x000000ff
        /*01d4*/ 	.word	0x00000050
        /*01d8*/ 	.short	0x0100
        /*01da*/ 	.byte	0x04
	.zero		1


	//   ....[13]....
        /*01dc*/ 	.word	0x000007f0
        /*01e0*/ 	.word	0x000000ff
        /*01e4*/ 	.word	0x00000070
        /*01e8*/ 	.short	0x0100
        /*01ea*/ 	.byte	0x04
	.zero		1


	//   ....[14]....
        /*01ec*/ 	.word	0x00000800
        /*01f0*/ 	.word	0x000000ff
        /*01f4*/ 	.word	0x00000058
        /*01f8*/ 	.short	0x0100
        /*01fa*/ 	.byte	0x04
	.zero		1


	//   ....[15]....
        /*01fc*/ 	.word	0x00000810
        /*0200*/ 	.word	0x000000ff
        /*0204*/ 	.word	0x00000078
        /*0208*/ 	.short	0x0100
        /*020a*/ 	.byte	0x04
	.zero		1


	//   ....[16]....
        /*020c*/ 	.word	0x00000900
        /*0210*/ 	.word	0x000000ff
        /*0214*/ 	.word	0x00000080
        /*0218*/ 	.short	0x0100
        /*021a*/ 	.byte	0x06
	.zero		1


	//   ....[17]....
        /*021c*/ 	.word	0x00000910
        /*0220*/ 	.word	0x000000ff
        /*0224*/ 	.word	0x00000088
        /*0228*/ 	.short	0x0100
        /*022a*/ 	.byte	0x06
	.zero		1


	//   ....[18]....
        /*022c*/ 	.word	0x00000a50
        /*0230*/ 	.word	0x000000ff
        /*0234*/ 	.word	0x00000090
        /*0238*/ 	.short	0x0100
        /*023a*/ 	.byte	0x06
	.zero		1


	//   ....[19]....
        /*023c*/ 	.word	0x00000a60
        /*0240*/ 	.word	0x000000ff
        /*0244*/ 	.word	0x000000a0
        /*0248*/ 	.short	0x0100
        /*024a*/ 	.byte	0x06
	.zero		1


	//   ....[20]....
        /*024c*/ 	.word	0x00000a70
        /*0250*/ 	.word	0x000000ff
        /*0254*/ 	.word	0x00000098
        /*0258*/ 	.short	0x0100
        /*025a*/ 	.byte	0x06
	.zero		1


	//   ....[21]....
        /*025c*/ 	.word	0x00000a80
        /*0260*/ 	.word	0x000000ff
        /*0264*/ 	.word	0x000000a8
        /*0268*/ 	.short	0x0100
        /*026a*/ 	.byte	0x06
	.zero		1


	//   ....[22]....
        /*026c*/ 	.word	0x00000bb0
        /*0270*/ 	.word	0x000000ff
        /*0274*/ 	.word	0x000000b0
        /*0278*/ 	.short	0x0100
        /*027a*/ 	.byte	0x04
	.zero		1


	//   ....[23]....
        /*027c*/ 	.word	0x00000bc0
        /*0280*/ 	.word	0x000000ff
        /*0284*/ 	.word	0x000000d0
        /*0288*/ 	.short	0x0100
        /*028a*/ 	.byte	0x04
	.zero		1


	//   ....[24]....
        /*028c*/ 	.word	0x00000bd0
        /*0290*/ 	.word	0x000000ff
        /*0294*/ 	.word	0x000000b8
        /*0298*/ 	.short	0x0100
        /*029a*/ 	.byte	0x04
	.zero		1


	//   ....[25]....
        /*029c*/ 	.word	0x00000be0
        /*02a0*/ 	.word	0x000000ff
        /*02a4*/ 	.word	0x000000d8
        /*02a8*/ 	.short	0x0100
        /*02aa*/ 	.byte	0x04
	.zero		1


	//   ....[26]....
        /*02ac*/ 	.word	0x00000bf0
        /*02b0*/ 	.word	0x000000ff
        /*02b4*/ 	.word	0x000000c0
        /*02b8*/ 	.short	0x0100
        /*02ba*/ 	.byte	0x04
	.zero		1


	//   ....[27]....
        /*02bc*/ 	.word	0x00000c00
        /*02c0*/ 	.word	0x000000ff
        /*02c4*/ 	.word	0x000000e0
        /*02c8*/ 	.short	0x0100
        /*02ca*/ 	.byte	0x04
	.zero		1


	//   ....[28]....
        /*02cc*/ 	.word	0x00000c10
        /*02d0*/ 	.word	0x000000ff
        /*02d4*/ 	.word	0x000000c8
        /*02d8*/ 	.short	0x0100
        /*02da*/ 	.byte	0x04
	.zero		1


	//   ....[29]....
        /*02dc*/ 	.word	0x00000c20
        /*02e0*/ 	.word	0x000000ff
        /*02e4*/ 	.word	0x000000e8
        /*02e8*/ 	.short	0x0100
        /*02ea*/ 	.byte	0x04
	.zero		1


	//   ....[30]....
        /*02ec*/ 	.word	0x00000d10
        /*02f0*/ 	.word	0x000000ff
        /*02f4*/ 	.word	0x000000f0
        /*02f8*/ 	.short	0x0100
        /*02fa*/ 	.byte	0x04
	.zero		1


	//   ....[31]....
        /*02fc*/ 	.word	0x00000d20
        /*0300*/ 	.word	0x000000ff
        /*0304*/ 	.word	0x00000100
        /*0308*/ 	.short	0x0100
        /*030a*/ 	.byte	0x04
	.zero		1


	//   ....[32]....
        /*030c*/ 	.word	0x00000d30
        /*0310*/ 	.word	0x000000ff
        /*0314*/ 	.word	0x000000f8
        /*0318*/ 	.short	0x0100
        /*031a*/ 	.byte	0x04
	.zero		1


	//   ....[33]....
        /*031c*/ 	.word	0x00000d40
        /*0320*/ 	.word	0x000000ff
        /*0324*/ 	.word	0x00000108
        /*0328*/ 	.short	0x0100
        /*032a*/ 	.byte	0x04
	.zero		1


	//   ....[34]....
        /*032c*/ 	.word	0x000019a0
        /*0330*/ 	.word	0x00000000
        /*0334*/ 	.word	0x00000100
        /*0338*/ 	.short	0x010a
        /*033a*/ 	.byte	0xff
	.zero		1


	//   ....[35]....
        /*033c*/ 	.word	0x000019d0
        /*0340*/ 	.word	0x00000000
        /*0344*/ 	.word	0x000000f0
        /*0348*/ 	.short	0x0101
        /*034a*/ 	.byte	0xff
	.zero		1


	//   ....[36]....
        /*034c*/ 	.word	0x00001aa0
        /*0350*/ 	.word	0x000000ff
        /*0354*/ 	.word	0x00000020
        /*0358*/ 	.short	0x010a
        /*035a*/ 	.byte	0x04
	.zero		1


	//   ....[37]....
        /*035c*/ 	.word	0x00001b20
        /*0360*/ 	.word	0x000000ff
        /*0364*/ 	.word	0x00000020
        /*0368*/ 	.short	0x010a
        /*036a*/ 	.byte	0x21
	.zero		1


	//   ....[38]....
        /*036c*/ 	.word	0x00001d10
        /*0370*/ 	.word	0x000000ff
        /*0374*/ 	.word	0x00000020
        /*0378*/ 	.short	0x010a
        /*037a*/ 	.byte	0x05
	.zero		1


	//   ....[39]....
        /*037c*/ 	.word	0x00001eb0
        /*0380*/ 	.word	0x000000ff
        /*0384*/ 	.word	0x00000088
        /*0388*/ 	.short	0x0101
        /*038a*/ 	.byte	0x0d
	.zero		1


	//   ....[40]....
        /*038c*/ 	.word	0x00001ed0
        /*0390*/ 	.word	0x000000ff
        /*0394*/ 	.word	0x00000020
        /*0398*/ 	.short	0x010a
        /*039a*/ 	.byte	0x04
	.zero		1


	//   ....[41]....
        /*039c*/ 	.word	0x00001f50
        /*03a0*/ 	.word	0x000000ff
        /*03a4*/ 	.word	0x00000020
        /*03a8*/ 	.short	0x010a
        /*03aa*/ 	.byte	0x21
	.zero		1


	//   ....[42]....
        /*03ac*/ 	.word	0x000020e0
        /*03b0*/ 	.word	0x000000ff
        /*03b4*/ 	.word	0x00000020
        /*03b8*/ 	.short	0x010a
        /*03ba*/ 	.byte	0x05
	.zero		1


	//   ....[43]....
        /*03bc*/ 	.word	0x000022f0
        /*03c0*/ 	.word	0x00000003
        /*03c4*/ 	.word	0x00000090
        /*03c8*/ 	.short	0x010a
        /*03ca*/ 	.byte	0xff
	.zero		1


	//   ....[44]....
        /*03cc*/ 	.word	0x00002440
        /*03d0*/ 	.word	0x00000000
        /*03d4*/ 	.word	0x00000000
        /*03d8*/ 	.short	0x0101
        /*03da*/ 	.byte	0xff
	.zero		1


	//   ....[45]....
        /*03dc*/ 	.word	0x000029f0
        /*03e0*/ 	.word	0x000000ff
        /*03e4*/ 	.word	0x00000000
        /*03e8*/ 	.short	0x010a
        /*03ea*/ 	.byte	0x04
	.zero		1


	//   ....[46]....
        /*03ec*/ 	.word	0x00002a80
        /*03f0*/ 	.word	0x000000ff
        /*03f4*/ 	.word	0x00000000
        /*03f8*/ 	.short	0x010a
        /*03fa*/ 	.byte	0x05
	.zero		1


	//   ....[47]....
        /*03fc*/ 	.word	0x00002b10
        /*0400*/ 	.word	0x000000ff
        /*0404*/ 	.word	0x00000000
        /*0408*/ 	.short	0x010a
        /*040a*/ 	.byte	0x05
	.zero		1


	//   ....[48]....
        /*040c*/ 	.word	0x00002bb0
        /*0410*/ 	.word	0x00000000
        /*0414*/ 	.word	0x00000000
        /*0418*/ 	.short	0x010a
        /*041a*/ 	.byte	0xff
	.zero		1


	//   ....[49]....
        /*041c*/ 	.word	0x00002cd0
        /*0420*/ 	.word	0x00000002
        /*0424*/ 	.word	0x000000f0
        /*0428*/ 	.short	0x010a
        /*042a*/ 	.byte	0xff
	.zero		1


	//   ....[50]....
        /*042c*/ 	.word	0x00002d40
        /*0430*/ 	.word	0x00000002
        /*0434*/ 	.word	0x00000000
        /*0438*/ 	.short	0x0101
        /*043a*/ 	.byte	0xff
	.zero		1


	//   ....[51]....
        /*043c*/ 	.word	0x00002d60
        /*0440*/ 	.word	0x000000ff
        /*0444*/ 	.word	0x000000a0
        /*0448*/ 	.short	0x010a
        /*044a*/ 	.byte	0x04
	.zero		1


	//   ....[52]....
        /*044c*/ 	.word	0x00002e80
        /*0450*/ 	.word	0x00000002
        /*0454*/ 	.word	0x00000090
        /*0458*/ 	.short	0x010a
        /*045a*/ 	.byte	0xff
	.zero		1


	//   ....[53]....
        /*045c*/ 	.word	0x00002f80
        /*0460*/ 	.word	0x00000002
        /*0464*/ 	.word	0x00000000
        /*0468*/ 	.short	0x0101
        /*046a*/ 	.byte	0xff
	.zero		1


	//   ....[54]....
        /*046c*/ 	.word	0x00003010
        /*0470*/ 	.word	0x000000ff
        /*0474*/ 	.word	0x000000a0
        /*0478*/ 	.short	0x0106
        /*047a*/ 	.byte	0x04
	.zero		1


	//   ....[55]....
        /*047c*/ 	.word	0x00003030
        /*0480*/ 	.word	0x000000ff
        /*0484*/ 	.word	0x000000a0
        /*0488*/ 	.short	0x010a
        /*048a*/ 	.byte	0x04
	.zero		1


	//   ....[56]....
        /*048c*/ 	.word	0x000030c0
        /*0490*/ 	.word	0x000000ff
        /*0494*/ 	.word	0x000000a0
        /*0498*/ 	.short	0x0106
        /*049a*/ 	.byte	0x07
	.zero		1


	//   ....[57]....
        /*049c*/ 	.word	0x00003100
        /*04a0*/ 	.word	0x00000000
        /*04a4*/ 	.word	0x000000a0
        /*04a8*/ 	.short	0x010a
        /*04aa*/ 	.byte	0xff
	.zero		1


	//   ....[58]....
        /*04ac*/ 	.word	0x000036d0
        /*04b0*/ 	.word	0x00000000
        /*04b4*/ 	.word	0x00000090
        /*04b8*/ 	.short	0x010a
        /*04ba*/ 	.byte	0xff
	.zero		1


	//   ....[59]....
        /*04bc*/ 	.word	0x000037d0
        /*04c0*/ 	.word	0x00000003
        /*04c4*/ 	.word	0x00000000
        /*04c8*/ 	.short	0x0101
        /*04ca*/ 	.byte	0xff
	.zero		1


	//   ....[60]....
        /*04cc*/ 	.word	0x000037e0
        /*04d0*/ 	.word	0x000000ff
        /*04d4*/ 	.word	0x00000000
        /*04d8*/ 	.short	0x010a
        /*04da*/ 	.byte	0x04
	.zero		1


	//   ....[61]....
        /*04dc*/ 	.word	0x00003860
        /*04e0*/ 	.word	0x000000ff
        /*04e4*/ 	.word	0x000000d0
        /*04e8*/ 	.short	0x010a
        /*04ea*/ 	.byte	0x2e
	.zero		1


	//   ....[62]....
        /*04ec*/ 	.word	0x00003940
        /*04f0*/ 	.word	0x000000ff
        /*04f4*/ 	.word	0x00000000
        /*04f8*/ 	.short	0x010a
        /*04fa*/ 	.byte	0x07
	.zero		1


	//   ....[63]....
        /*04fc*/ 	.word	0x00003a80
        /*0500*/ 	.word	0x000000ff
        /*0504*/ 	.word	0x00000000
        /*0508*/ 	.short	0x010a
        /*050a*/ 	.byte	0x04
	.zero		1


	//   ....[64]....
        /*050c*/ 	.word	0x00003e50
        /*0510*/ 	.word	0x000000ff
        /*0514*/ 	.word	0x00000000
        /*0518*/ 	.short	0x010a
        /*051a*/ 	.byte	0x04
	.zero		1


	//   ....[65]....
        /*051c*/ 	.word	0x00003ee0
        /*0520*/ 	.word	0x000000ff
        /*0524*/ 	.word	0x00000000
        /*0528*/ 	.short	0x010a
        /*052a*/ 	.byte	0x05
	.zero		1


	//   ....[66]....
        /*052c*/ 	.word	0x00003f70
        /*0530*/ 	.word	0x000000ff
        /*0534*/ 	.word	0x00000000
        /*0538*/ 	.short	0x010a
        /*053a*/ 	.byte	0x05
	.zero		1


	//   ....[67]....
        /*053c*/ 	.word	0x00004000
        /*0540*/ 	.word	0x000000ff
        /*0544*/ 	.word	0x00000000
        /*0548*/ 	.short	0x010a
        /*054a*/ 	.byte	0x04
	.zero		1


	//   ....[68]....
        /*054c*/ 	.word	0x00004520
        /*0550*/ 	.word	0x00000008
        /*0554*/ 	.word	0x00000090
        /*0558*/ 	.short	0x010a
        /*055a*/ 	.byte	0xff
	.zero		1


	//   ....[69]....
        /*055c*/ 	.word	0x00004690
        /*0560*/ 	.word	0x00000000
        /*0564*/ 	.word	0x00000000
        /*0568*/ 	.short	0x0101
        /*056a*/ 	.byte	0xff
	.zero		1


	//   ....[70]....
        /*056c*/ 	.word	0x00004b70
        /*0570*/ 	.word	0x000000ff
        /*0574*/ 	.word	0x00000088
        /*0578*/ 	.short	0x010a
        /*057a*/ 	.byte	0x15
	.zero		1


	//   ....[71]....
        /*057c*/ 	.word	0x00004d00
        /*0580*/ 	.word	0x000000ff
        /*0584*/ 	.word	0x00000060
        /*0588*/ 	.short	0x010a
        /*058a*/ 	.byte	0x15
	.zero		1


	//   ....[72]....
        /*058c*/ 	.word	0x00004e50
        /*0590*/ 	.word	0x000000ff
        /*0594*/ 	.word	0x00000040
        /*0598*/ 	.short	0x010b
        /*059a*/ 	.byte	0x15
	.zero		1


	//   ....[73]....
        /*059c*/ 	.word	0x00004e70
        /*05a0*/ 	.word	0x000000ff
        /*05a4*/ 	.word	0x00000000
        /*05a8*/ 	.short	0x0101
        /*05aa*/ 	.byte	0x04
	.zero		1


	//   ....[74]....
        /*05ac*/ 	.word	0x00004e80
        /*05b0*/ 	.word	0x000000ff
        /*05b4*/ 	.word	0x00000068
        /*05b8*/ 	.short	0x010a
        /*05ba*/ 	.byte	0x15
	.zero		1


	//   ....[75]....
        /*05bc*/ 	.word	0x00004fd0
        /*05c0*/ 	.word	0x000000ff
        /*05c4*/ 	.word	0x00000048
        /*05c8*/ 	.short	0x010b
        /*05ca*/ 	.byte	0x15
	.zero		1


	//   ....[76]....
        /*05cc*/ 	.word	0x00004ff0
        /*05d0*/ 	.word	0x000000ff
        /*05d4*/ 	.word	0x00000000
        /*05d8*/ 	.short	0x0101
        /*05da*/ 	.byte	0x04
	.zero		1


	//   ....[77]....
        /*05dc*/ 	.word	0x00005000
        /*05e0*/ 	.word	0x000000ff
        /*05e4*/ 	.word	0x00000070
        /*05e8*/ 	.short	0x010a
        /*05ea*/ 	.byte	0x15
	.zero		1


	//   ....[78]....
        /*05ec*/ 	.word	0x00005160
        /*05f0*/ 	.word	0x000000ff
        /*05f4*/ 	.word	0x00000050
        /*05f8*/ 	.short	0x010b
        /*05fa*/ 	.byte	0x15
	.zero		1


	//   ....[79]....
        /*05fc*/ 	.word	0x00005180
        /*0600*/ 	.word	0x000000ff
        /*0604*/ 	.word	0x00000000
        /*0608*/ 	.short	0x0101
        /*060a*/ 	.byte	0x04
	.zero		1


	//   ....[80]....
        /*060c*/ 	.word	0x00005190
        /*0610*/ 	.word	0x000000ff
        /*0614*/ 	.word	0x00000078
        /*0618*/ 	.short	0x010a
        /*061a*/ 	.byte	0x15
	.zero		1


	//   ....[81]....
        /*061c*/ 	.word	0x00005380
        /*0620*/ 	.word	0x000000ff
        /*0624*/ 	.word	0x00000058
        /*0628*/ 	.short	0x010b
        /*062a*/ 	.byte	0x15
	.zero		1


	//   ....[82]....
        /*062c*/ 	.word	0x00005390
        /*0630*/ 	.word	0x000000ff
        /*0634*/ 	.word	0x00000000
        /*0638*/ 	.short	0x0101
        /*063a*/ 	.byte	0x28
	.zero		1


	//   ....[83]....
        /*063c*/ 	.word	0x000053c0
        /*0640*/ 	.word	0x000000ff
        /*0644*/ 	.word	0x00000060
        /*0648*/ 	.short	0x010a
        /*064a*/ 	.byte	0x15
	.zero		1


	//   ....[84]....
        /*064c*/ 	.word	0x000053e0
        /*0650*/ 	.word	0x000000ff
        /*0654*/ 	.word	0x00000068
        /*0658*/ 	.short	0x010a
        /*065a*/ 	.byte	0x15
	.zero		1


	//   ....[85]....
        /*065c*/ 	.word	0x00005400
        /*0660*/ 	.word	0x000000ff
        /*0664*/ 	.word	0x00000070
        /*0668*/ 	.short	0x010a
        /*066a*/ 	.byte	0x15
	.zero		1


	//   ....[86]....
        /*066c*/ 	.word	0x00005440
        /*0670*/ 	.word	0x00000000
        /*0674*/ 	.word	0x00000078
        /*0678*/ 	.short	0x010a
        /*067a*/ 	.byte	0xff
	.zero		1


	//   ....[87]....
        /*067c*/ 	.word	0x00005790
        /*0680*/ 	.word	0x00000003
        /*0684*/ 	.word	0x00000090
        /*0688*/ 	.short	0x010a
        /*068a*/ 	.byte	0xff
	.zero		1


	//   ....[88]....
        /*068c*/ 	.word	0x00005910
        /*0690*/ 	.word	0x00000000
        /*0694*/ 	.word	0x00000000
        /*0698*/ 	.short	0x0101
        /*069a*/ 	.byte	0xff
	.zero		1


	//   ....[89]....
        /*069c*/ 	.word	0x00006460
        /*06a0*/ 	.word	0x000000ff
        /*06a4*/ 	.word	0x00000040
        /*06a8*/ 	.short	0x010a
        /*06aa*/ 	.byte	0x2c
	.zero		1


	//   ....[90]....
        /*06ac*/ 	.word	0x000064a0
        /*06b0*/ 	.word	0x0000001a
        /*06b4*/ 	.word	0x000000b0
        /*06b8*/ 	.short	0x010a
        /*06ba*/ 	.byte	0xff
	.zero		1


	//   ....[91]....
        /*06bc*/ 	.word	0x000065b0
        /*06c0*/ 	.word	0x000000ff
        /*06c4*/ 	.word	0x00000040
        /*06c8*/ 	.short	0x010a
        /*06ca*/ 	.byte	0x2c
	.zero		1


	//   ....[92]....
        /*06cc*/ 	.word	0x00006690
        /*06d0*/ 	.word	0x0000001a
        /*06d4*/ 	.word	0x000000b0
        /*06d8*/ 	.short	0x010a
        /*06da*/ 	.byte	0xff
	.zero		1


	//   ....[93]....
        /*06dc*/ 	.word	0x00006dc0
        /*06e0*/ 	.word	0x00000000
        /*06e4*/ 	.word	0x00000000
        /*06e8*/ 	.short	0x0101
        /*06ea*/ 	.byte	0xff
	.zero		1


	//   ....[94]....
        /*06ec*/ 	.word	0x00006dd0
        /*06f0*/ 	.word	0x00000002
        /*06f4*/ 	.word	0x00000040
        /*06f8*/ 	.short	0x010a
        /*06fa*/ 	.byte	0xff
	.zero		1


	//   ....[95]....
        /*06fc*/ 	.word	0x00006e90
        /*0700*/ 	.word	0x00000002
        /*0704*/ 	.word	0x00000040
        /*0708*/ 	.short	0x010a
        /*070a*/ 	.byte	0xff
	.zero		1


	//   ....[96]....
        /*070c*/ 	.word	0x00007650
        /*0710*/ 	.word	0x00000000
        /*0714*/ 	.word	0x00000000
        /*0718*/ 	.short	0x0101
        /*071a*/ 	.byte	0xff
	.zero		1


	//   ....[97]....
        /*071c*/ 	.word	0x00007670
        /*0720*/ 	.word	0x00000002
        /*0724*/ 	.word	0x00000040
        /*0728*/ 	.short	0x010a
        /*072a*/ 	.byte	0xff
	.zero		1


	//   ....[98]....
        /*072c*/ 	.word	0x00007720
        /*0730*/ 	.word	0x00000002
        /*0734*/ 	.word	0x00000040
        /*0738*/ 	.short	0x010a
        /*073a*/ 	.byte	0xff
	.zero		1


	//   ....[99]....
        /*073c*/ 	.word	0x00007ee0
        /*0740*/ 	.word	0x00000000
        /*0744*/ 	.word	0x00000000
        /*0748*/ 	.short	0x0101
        /*074a*/ 	.byte	0xff
	.zero		1


	//   ....[100]....
        /*074c*/ 	.word	0x00007f00
        /*0750*/ 	.word	0x00000003
        /*0754*/ 	.word	0x00000040
        /*0758*/ 	.short	0x010a
        /*075a*/ 	.byte	0xff
	.zero		1


	//   ....[101]....
        /*075c*/ 	.word	0x00007fb0
        /*0760*/ 	.word	0x00000003
        /*0764*/ 	.word	0x00000040
        /*0768*/ 	.short	0x010a
        /*076a*/ 	.byte	0xff
	.zero		1


	//   ....[102]....
        /*076c*/ 	.word	0x00008350
        /*0770*/ 	.word	0x000000ff
        /*0774*/ 	.word	0x00000000
        /*0778*/ 	.short	0x0101
        /*077a*/ 	.byte	0x04
	.zero		1


	//   ....[103]....
        /*077c*/ 	.word	0x000087d0
        /*0780*/ 	.word	0x00000000
        /*0784*/ 	.word	0x00000000
        /*0788*/ 	.short	0x0101
        /*078a*/ 	.byte	0xff
	.zero		1


	//   ....[104]....
        /*078c*/ 	.word	0x00008a60
        /*0790*/ 	.word	0x000000ff
        /*0794*/ 	.word	0x00000000
        /*0798*/ 	.short	0x0101
        /*079a*/ 	.byte	0x04
	.zero		1


	//   ....[105]....
        /*079c*/ 	.word	0x00008a80
        /*07a0*/ 	.word	0x00000000
        /*07a4*/ 	.word	0x00000100
        /*07a8*/ 	.short	0x010a
        /*07aa*/ 	.byte	0xff
	.zero		1


	//   ....[106]....
        /*07ac*/ 	.word	0x00008ae0
        /*07b0*/ 	.word	0x00000000
        /*07b4*/ 	.word	0x00000020
        /*07b8*/ 	.short	0x010a
        /*07ba*/ 	.byte	0xff
	.zero		1


	//   ....[107]....
        /*07bc*/ 	.word	0x00008b40
        /*07c0*/ 	.word	0x00000000
        /*07c4*/ 	.word	0x00000020
        /*07c8*/ 	.short	0x010a
        /*07ca*/ 	.byte	0xff
	.zero		1


	//   ....[108]....
        /*07cc*/ 	.word	0x00008b90
        /*07d0*/ 	.word	0x00000003
        /*07d4*/ 	.word	0x00000090
        /*07d8*/ 	.short	0x010a
        /*07da*/ 	.byte	0xff
	.zero		1


	//   ....[109]....
        /*07dc*/ 	.word	0x00008bf0
        /*07e0*/ 	.word	0x00000000
        /*07e4*/ 	.word	0x00000000
        /*07e8*/ 	.short	0x010a
        /*07ea*/ 	.byte	0xff
	.zero		1


	//   ....[110]....
        /*07ec*/ 	.word	0x00008c50
        /*07f0*/ 	.word	0x00000000
        /*07f4*/ 	.word	0x00000000
        /*07f8*/ 	.short	0x010a
        /*07fa*/ 	.byte	0xff
	.zero		1


	//   ....[111]....
        /*07fc*/ 	.word	0x00008cb0
        /*0800*/ 	.word	0x00000000
        /*0804*/ 	.word	0x00000000
        /*0808*/ 	.short	0x010a
        /*080a*/ 	.byte	0xff
	.zero		1


	//   ....[112]....
        /*080c*/ 	.word	0x00008d00
        /*0810*/ 	.word	0x00000002
        /*0814*/ 	.word	0x000000f0
        /*0818*/ 	.short	0x010a
        /*081a*/ 	.byte	0xff
	.zero		1


	//   ....[113]....
        /*081c*/ 	.word	0x00008d60
        /*0820*/ 	.word	0x00000002
        /*0824*/ 	.word	0x000000a0
        /*0828*/ 	.short	0x010a
        /*082a*/ 	.byte	0xff
	.zero		1


	//   ....[114]....
        /*082c*/ 	.word	0x00008db0
        /*0830*/ 	.word	0x00000002
        /*0834*/ 	.word	0x00000090
        /*0838*/ 	.short	0x010a
        /*083a*/ 	.byte	0xff
	.zero		1


	//   ....[115]....
        /*083c*/ 	.word	0x00008e10
        /*0840*/ 	.word	0x00000000
        /*0844*/ 	.word	0x000000a0
        /*0848*/ 	.short	0x010a
        /*084a*/ 	.byte	0xff
	.zero		1


	//   ....[116]....
        /*084c*/ 	.word	0x00008e60
        /*0850*/ 	.word	0x00000000
        /*0854*/ 	.word	0x00000090
        /*0858*/ 	.short	0x010a
        /*085a*/ 	.byte	0xff
	.zero		1


	//   ....[117]....
        /*085c*/ 	.word	0x00008ec0
        /*0860*/ 	.word	0x00000002
        /*0864*/ 	.word	0x000000d0
        /*0868*/ 	.short	0x010a
        /*086a*/ 	.byte	0xff
	.zero		1


	//   ....[118]....
        /*086c*/ 	.word	0x00008f20
        /*0870*/ 	.word	0x00000000
        /*0874*/ 	.word	0x00000000
        /*0878*/ 	.short	0x010a
        /*087a*/ 	.byte	0xff
	.zero		1


	//   ....[119]....
        /*087c*/ 	.word	0x00008f80
        /*0880*/ 	.word	0x00000000
        /*0884*/ 	.word	0x00000000
        /*0888*/ 	.short	0x010a
        /*088a*/ 	.byte	0xff
	.zero		1


	//   ....[120]....
        /*088c*/ 	.word	0x00008fe0
        /*0890*/ 	.word	0x00000000
        /*0894*/ 	.word	0x00000000
        /*0898*/ 	.short	0x010a
        /*089a*/ 	.byte	0xff
	.zero		1


	//   ....[121]....
        /*089c*/ 	.word	0x00009040
        /*08a0*/ 	.word	0x00000000
        /*08a4*/ 	.word	0x00000000
        /*08a8*/ 	.short	0x010a
        /*08aa*/ 	.byte	0xff
	.zero		1


	//   ....[122]....
        /*08ac*/ 	.word	0x000090a0
        /*08b0*/ 	.word	0x00000000
        /*08b4*/ 	.word	0x00000000
        /*08b8*/ 	.short	0x010a
        /*08ba*/ 	.byte	0xff
	.zero		1


	//   ....[123]....
        /*08bc*/ 	.word	0x000090f0
        /*08c0*/ 	.word	0x00000008
        /*08c4*/ 	.word	0x00000090
        /*08c8*/ 	.short	0x010a
        /*08ca*/ 	.byte	0xff
	.zero		1


	//   ....[124]....
        /*08cc*/ 	.word	0x00009150
        /*08d0*/ 	.word	0x00000000
        /*08d4*/ 	.word	0x00000088
        /*08d8*/ 	.short	0x010a
        /*08da*/ 	.byte	0xff
	.zero		1


	//   ....[125]....
        /*08dc*/ 	.word	0x000091b0
        /*08e0*/ 	.word	0x00000000
        /*08e4*/ 	.word	0x00000060
        /*08e8*/ 	.short	0x010a
        /*08ea*/ 	.byte	0xff
	.zero		1


	//   ....[126]....
        /*08ec*/ 	.word	0x00009210
        /*08f0*/ 	.word	0x00000000
        /*08f4*/ 	.word	0x00000068
        /*08f8*/ 	.short	0x010a
        /*08fa*/ 	.byte	0xff
	.zero		1


	//   ....[127]....
        /*08fc*/ 	.word	0x00009270
        /*0900*/ 	.word	0x00000000
        /*0904*/ 	.word	0x00000070
        /*0908*/ 	.short	0x010a
        /*090a*/ 	.byte	0xff
	.zero		1


	//   ....[128]....
        /*090c*/ 	.word	0x000092d0
        /*0910*/ 	.word	0x00000000
        /*0914*/ 	.word	0x00000078
        /*0918*/ 	.short	0x010a
        /*091a*/ 	.byte	0xff
	.zero		1


	//   ....[129]....
        /*091c*/ 	.word	0x00009330
        /*0920*/ 	.word	0x00000000
        /*0924*/ 	.word	0x00000060
        /*0928*/ 	.short	0x010a
        /*092a*/ 	.byte	0xff
	.zero		1


	//   ....[130]....
        /*092c*/ 	.word	0x00009390
        /*0930*/ 	.word	0x00000000
        /*0934*/ 	.word	0x00000068
        /*0938*/ 	.short	0x010a
        /*093a*/ 	.byte	0xff
	.zero		1


	//   ....[131]....
        /*093c*/ 	.word	0x000093f0
        /*0940*/ 	.word	0x00000000
        /*0944*/ 	.word	0x00000070
        /*0948*/ 	.short	0x010a
        /*094a*/ 	.byte	0xff
	.zero		1


	//   ....[132]....
        /*094c*/ 	.word	0x00009440
        /*0950*/ 	.word	0x00000003
        /*0954*/ 	.word	0x00000090
        /*0958*/ 	.short	0x010a
        /*095a*/ 	.byte	0xff
	.zero		1


	//   ....[133]....
        /*095c*/ 	.word	0x000094a0
        /*0960*/ 	.word	0x00000000
        /*0964*/ 	.word	0x00000040
        /*0968*/ 	.short	0x010a
        /*096a*/ 	.byte	0xff
	.zero		1


	//   ....[134]....
        /*096c*/ 	.word	0x000094f0
        /*0970*/ 	.word	0x0000001a
        /*0974*/ 	.word	0x000000b0
        /*0978*/ 	.short	0x010a
        /*097a*/ 	.byte	0xff
	.zero		1


	//   ....[135]....
        /*097c*/ 	.word	0x00009540
        /*0980*/ 	.word	0x00000002
        /*0984*/ 	.word	0x00000040
        /*0988*/ 	.short	0x010a
        /*098a*/ 	.byte	0xff
	.zero		1


	//   ....[136]....
        /*098c*/ 	.word	0x00009590
        /*0990*/ 	.word	0x00000002
        /*0994*/ 	.word	0x00000040
        /*0998*/ 	.short	0x010a
        /*099a*/ 	.byte	0xff
	.zero		1


	//   ....[137]....
        /*099c*/ 	.word	0x000095e0
        /*09a0*/ 	.word	0x00000003
        /*09a4*/ 	.word	0x00000040
        /*09a8*/ 	.short	0x010a
        /*09aa*/ 	.byte	0xff
	.zero		1


	//----- nvinfo : EIATTR_NUM_MBARRIERS
	.align		4
.L_47:
        /*09ac*/ 	.byte	0x03, 0x38
        /*09ae*/ 	.short	0x0022


	//----- nvinfo : EIATTR_EXIT_INSTR_OFFSETS
	.align		4
        /*09b0*/ 	.byte	0x04, 0x1c
        /*09b2*/ 	.short	(.L_49 - .L_48)


	//   ....[0]....
.L_48:
        /*09b4*/ 	.word	0x00002be0


	//   ....[1]....
        /*09b8*/ 	.word	0x000030d0


	//   ....[2]....
        /*09bc*/ 	.word	0x00003130


	//   ....[3]....
        /*09c0*/ 	.word	0x00004260


	//   ....[4]....
        /*09c4*/ 	.word	0x00005470


	//   ....[5]....
        /*09c8*/ 	.word	0x000054b0


	//   ....[6]....
        /*09cc*/ 	.word	0x00008950


	//   ....[7]....
        /*09d0*/ 	.word	0x000089d0


	//   ....[8]....
        /*09d4*/ 	.word	0x00008a00


	//   ....[9]....
        /*09d8*/ 	.word	0x00008a70


	//----- nvinfo : EIATTR_MAX_THREADS
	.align		4
.L_49:
        /*09dc*/ 	.byte	0x04, 0x05
        /*09de*/ 	.short	(.L_51 - .L_50)
.L_50:
        /*09e0*/ 	.word	0x00000100
        /*09e4*/ 	.word	0x00000001
        /*09e8*/ 	.word	0x00000001


	//----- nvinfo : EIATTR_CRS_STACK_SIZE
	.align		4
.L_51:
        /*09ec*/ 	.byte	0x04, 0x1e
        /*09ee*/ 	.short	(.L_53 - .L_52)
.L_52:
        /*09f0*/ 	.word	0x00000000


	//----- nvinfo : EIATTR_CBANK_PARAM_SIZE
	.align		4
.L_53:
        /*09f4*/ 	.byte	0x03, 0x19
        /*09f6*/ 	.short	0x0800


	//----- nvinfo : EIATTR_PARAM_CBANK
	.align		4
        /*09f8*/ 	.byte	0x04, 0x0a
        /*09fa*/ 	.short	(.L_55 - .L_54)
	.align		4
.L_54:
        /*09fc*/ 	.word	index@(.nv.constant0._ZN7cutlass13device_kernelINS_4gemm6kernel13GemmUniversalIN4cute5tupleIJiiiiEEENS1_10collective13CollectiveMmaINS1_35MainloopSm100TmaUmmaWarpSpecializedILi4ELi2ELi4ENS5_IJNS4_1CILi8EEENSA_ILi1EEESC_EEEEENS5_IJNSA_ILi64EEENSA_ILi128EEESG_EEENS_10bfloat16_tENS5_IJlSC_lEEESI_SJ_NS4_8TiledMMAINS4_8MMA_AtomIJNS4_20SM100_MMA_F16BF16_SSISI_SI_fLi64ELi128ELNS4_4UMMA5MajorE0ELSO_0ELNSN_7ScaleInE0ELSP_0EEEEEENS4_6LayoutINS5_IJSC_SC_SC_EEENS5_IJNSA_ILi0EEESU_SU_EEEEENS5_IJNS4_10UnderscoreESX_SX_EEEEENS4_13SM90_TMA_LOADENS4_14ComposedLayoutINS4_7SwizzleILi3ELi4ELi3EEENS4_18smem_ptr_flag_bitsILi16EEENSS_INS5_IJSB_SF_EEENS5_IJSF_SC_EEEEEEEvNS4_8identityENS4_23SM90_TMA_LOAD_MULTICASTES19_vS1A_EENS_8epilogue10collective18CollectiveEpilogueINS1D_23Sm100TmaWarpSpecializedILi4ELi2ELi16ELb1ELb0EEEJSH_NS5_IJNSS_ISF_SC_EENSS_INSA_ILi32EEESC_EEEEESI_SJ_SI_SJ_NS1D_6fusion15FusionCallbacksIS1H_NS1M_17LinearCombinationISI_fSI_fLNS_15FloatRoundStyleE2EEESH_S1L_JEEENS4_5SM1004TMEM4LOAD26SM100_TMEM_LOAD_16dp256b4xES10_NS11_INS12_ILi2ELi4ELi3EEES15_NSS_INS5_IJSB_S1J_EEENS5_IJS1J_SC_EEEEEEENS4_17SM75_U32x4_LDSM_NENS4_14SM90_TMA_STOREES20_NS4_17SM90_U32x4_STSM_NENS4_39AutoVectorizingCopyWithAssumedAlignmentILi128EEEEEEvvEEEEvNT_6ParamsE)
        /*0a00*/ 	.short	0x0380
        /*0a02*/ 	.short	0x0800


	//----- nvinfo : EIATTR_SW_WAR
	.align		4
.L_55:
        /*0a04*/ 	.byte	0x04, 0x36
        /*0a06*/ 	.short	(.L_57 - .L_56)
.L_56:
        /*0a08*/ 	.word	0x00000008
.L_57:


//--------------------- .nv.callgraph             --------------------------
	.section	.nv.callgraph,"",@"SHT_CUDA_CALLGRAPH"
	.align	4
	.sectionentsize	8
	.align		4
        /*0000*/ 	.word	0x00000000
	.align		4
        /*0004*/ 	.word	0xffffffff
	.align		4
        /*0008*/ 	.word	index@(_ZN7cutlass13device_kernelINS_4gemm6kernel13GemmUniversalIN4cute5tupleIJiiiiEEENS1_10collective13CollectiveMmaINS1_35MainloopSm100TmaUmmaWarpSpecializedILi4ELi2ELi4ENS5_IJNS4_1CILi8EEENSA_ILi1EEESC_EEEEENS5_IJNSA_ILi64EEENSA_ILi128EEESG_EEENS_10bfloat16_tENS5_IJlSC_lEEESI_SJ_NS4_8TiledMMAINS4_8MMA_AtomIJNS4_20SM100_MMA_F16BF16_SSISI_SI_fLi64ELi128ELNS4_4UMMA5MajorE0ELSO_0ELNSN_7ScaleInE0ELSP_0EEEEEENS4_6LayoutINS5_IJSC_SC_SC_EEENS5_IJNSA_ILi0EEESU_SU_EEEEENS5_IJNS4_10UnderscoreESX_SX_EEEEENS4_13SM90_TMA_LOADENS4_14ComposedLayoutINS4_7SwizzleILi3ELi4ELi3EEENS4_18smem_ptr_flag_bitsILi16EEENSS_INS5_IJSB_SF_EEENS5_IJSF_SC_EEEEEEEvNS4_8identityENS4_23SM90_TMA_LOAD_MULTICASTES19_vS1A_EENS_8epilogue10collective18CollectiveEpilogueINS1D_23Sm100TmaWarpSpecializedILi4ELi2ELi16ELb1ELb0EEEJSH_NS5_IJNSS_ISF_SC_EENSS_INSA_ILi32EEESC_EEEEESI_SJ_SI_SJ_NS1D_6fusion15FusionCallbacksIS1H_NS1M_17LinearCombinationISI_fSI_fLNS_15FloatRoundStyleE2EEESH_S1L_JEEENS4_5SM1004TMEM4LOAD26SM100_TMEM_LOAD_16dp256b4xES10_NS11_INS12_ILi2ELi4ELi3EEES15_NSS_INS5_IJSB_S1J_EEENS5_IJS1J_SC_EEEEEEENS4_17SM75_U32x4_LDSM_NENS4_14SM90_TMA_STOREES20_NS4_17SM90_U32x4_STSM_NENS4_39AutoVectorizingCopyWithAssumedAlignmentILi128EEEEEEvvEEEEvNT_6ParamsE)
	.align		4
        /*000c*/ 	.word	index@(__assertfail)
	.align		4
        /*0010*/ 	.word	0x00000000
	.align		4
        /*0014*/ 	.word	0xfffffffe
	.align		4
        /*0018*/ 	.word	0x00000000
	.align		4
        /*001c*/ 	.word	0xfffffffd
	.align		4
        /*0020*/ 	.word	0x00000000
	.align		4
        /*0024*/ 	.word	0xfffffffc


//--------------------- .nv.constant4             --------------------------
	.section	.nv.constant4,"a",@progbits
	.align	8
	.align		8
.nv.constant4:
        /*0000*/ 	.dword	__assertfail
	.align		8
        /*0008*/ 	.dword	__unnamed_1
	.align		8
        /*0010*/ 	.dword	__unnamed_2
	.align		8
        /*0018*/ 	.dword	_ZN40_INTERNAL_79cfd412_4_k_cu_32adef1d_339094cuda3std3__45__cpo5beginE
	.align		8
        /*0020*/ 	.dword	_ZN40_INTERNAL_79cfd412_4_k_cu_32adef1d_339094cuda3std3__45__cpo3endE
	.align		8
        /*0028*/ 	.dword	_ZN40_INTERNAL_79cfd412_4_k_cu_32adef1d_339094cuda3std3__45__cpo6cbeginE
	.align		8
        /*0030*/ 	.dword	_ZN40_INTERNAL_79cfd412_4_k_cu_32adef1d_339094cuda3std3__45__cpo4cendE
	.align		8
        /*0038*/ 	.dword	_ZN40_INTERNAL_79cfd412_4_k_cu_32adef1d_339094cuda3std3__442_GLOBAL__N__79cfd412_4_k_cu_32adef1d_339096ignoreE
	.align		8
        /*0040*/ 	.dword	_ZN40_INTERNAL_79cfd412_4_k_cu_32adef1d_339094cuda3std3__419piecewise_constructE
	.align		8
        /*0048*/ 	.dword	_ZN40_INTERNAL_79cfd412_4_k_cu_32adef1d_339094cuda3std3__48in_placeE
	.align		8
        /*0050*/ 	.dword	_ZN40_INTERNAL_79cfd412_4_k_cu_32adef1d_339094cuda3std6ranges3__45__cpo4swapE
	.align		8
        /*0058*/ 	.dword	_ZN40_INTERNAL_79cfd412_4_k_cu_32adef1d_339094cuda3std6ranges3__45__cpo9iter_moveE
	.align		8
        /*0060*/ 	.dword	_ZN40_INTERNAL_79cfd412_4_k_cu_32adef1d_339094cute7productE
	.align		8
        /*0068*/ 	.dword	_ZN40_INTERNAL_79cfd412_4_k_cu_32adef1d_339094cute1_E
	.align		8
        /*0070*/ 	.dword	$str$25
	.align		8
        /*0078*/ 	.dword	$str$26
	.align		8
        /*0080*/ 	.dword	$str$27
	.align		8
        /*0088*/ 	.dword	$str$28


//--------------------- .text._ZN7cutlass13device_kernelINS_4gemm6kernel13GemmUniversalIN4cute5tupleIJiiiiEEENS1_10collective13CollectiveMmaINS1_35MainloopSm100TmaUmmaWarpSpecializedILi4ELi2ELi4ENS5_IJNS4_1CILi8EEENSA_ILi1EEESC_EEEEENS5_IJNSA_ILi64EEENSA_ILi128EEESG_EEENS_10bfloat16_tENS5_IJlSC_lEEESI_SJ_NS4_8TiledMMAINS4_8MMA_AtomIJNS4_20SM100_MMA_F16BF16_SSISI_SI_fLi64ELi128ELNS4_4UMMA5MajorE0ELSO_0ELNSN_7ScaleInE0ELSP_0EEEEEENS4_6LayoutINS5_IJSC_SC_SC_EEENS5_IJNSA_ILi0EEESU_SU_EEEEENS5_IJNS4_10UnderscoreESX_SX_EEEEENS4_13SM90_TMA_LOADENS4_14ComposedLayoutINS4_7SwizzleILi3ELi4ELi3EEENS4_18smem_ptr_flag_bitsILi16EEENSS_INS5_IJSB_SF_EEENS5_IJSF_SC_EEEEEEEvNS4_8identityENS4_23SM90_TMA_LOAD_MULTICASTES19_vS1A_EENS_8epilogue10collective18CollectiveEpilogueINS1D_23Sm100TmaWarpSpecializedILi4ELi2ELi16ELb1ELb0EEEJSH_NS5_IJNSS_ISF_SC_EENSS_INSA_ILi32EEESC_EEEEESI_SJ_SI_SJ_NS1D_6fusion15FusionCallbacksIS1H_NS1M_17LinearCombinationISI_fSI_fLNS_15FloatRoundStyleE2EEESH_S1L_JEEENS4_5SM1004TMEM4LOAD26SM100_TMEM_LOAD_16dp256b4xES10_NS11_INS12_ILi2ELi4ELi3EEES15_NSS_INS5_IJSB_S1J_EEENS5_IJS1J_SC_EEEEEEENS4_17SM75_U32x4_LDSM_NENS4_14SM90_TMA_STOREES20_NS4_17SM90_U32x4_STSM_NENS4_39AutoVectorizingCopyWithAssumedAlignmentILi128EEEEEEvvEEEEvNT_6ParamsE --------------------------
	.section	.text._ZN7cutlass13device_kernelINS_4gemm6kernel13GemmUniversalIN4cute5tupleIJiiiiEEENS1_10collective13CollectiveMmaINS1_35MainloopSm100TmaUmmaWarpSpecializedILi4ELi2ELi4ENS5_IJNS4_1CILi8EEENSA_ILi1EEESC_EEEEENS5_IJNSA_ILi64EEENSA_ILi128EEESG_EEENS_10bfloat16_tENS5_IJlSC_lEEESI_SJ_NS4_8TiledMMAINS4_8MMA_AtomIJNS4_20SM100_MMA_F16BF16_SSISI_SI_fLi64ELi128ELNS4_4UMMA5MajorE0ELSO_0ELNSN_7ScaleInE0ELSP_0EEEEEENS4_6LayoutINS5_IJSC_SC_SC_EEENS5_IJNSA_ILi0EEESU_SU_EEEEENS5_IJNS4_10UnderscoreESX_SX_EEEEENS4_13SM90_TMA_LOADENS4_14ComposedLayoutINS4_7SwizzleILi3ELi4ELi3EEENS4_18smem_ptr_flag_bitsILi16EEENSS_INS5_IJSB_SF_EEENS5_IJSF_SC_EEEEEEEvNS4_8identityENS4_23SM90_TMA_LOAD_MULTICASTES19_vS1A_EENS_8epilogue10collective18CollectiveEpilogueINS1D_23Sm100TmaWarpSpecializedILi4ELi2ELi16ELb1ELb0EEEJSH_NS5_IJNSS_ISF_SC_EENSS_INSA_ILi32EEESC_EEEEESI_SJ_SI_SJ_NS1D_6fusion15FusionCallbacksIS1H_NS1M_17LinearCombinationISI_fSI_fLNS_15FloatRoundStyleE2EEESH_S1L_JEEENS4_5SM1004TMEM4LOAD26SM100_TMEM_LOAD_16dp256b4xES10_NS11_INS12_ILi2ELi4ELi3EEES15_NSS_INS5_IJSB_S1J_EEENS5_IJS1J_SC_EEEEEEENS4_17SM75_U32x4_LDSM_NENS4_14SM90_TMA_STOREES20_NS4_17SM90_U32x4_STSM_NENS4_39AutoVectorizingCopyWithAssumedAlignmentILi128EEEEEEvvEEEEvNT_6ParamsE,"ax",@progbits
	.align	128
.text._ZN7cutlass13device_kernelINS_4gemm6kernel13GemmUniversalIN4cute5tupleIJiiiiEEENS1_10collective13CollectiveMmaINS1_35MainloopSm100TmaUmmaWarpSpecializedILi4ELi2ELi4ENS5_IJNS4_1CILi8EEENSA_ILi1EEESC_EEEEENS5_IJNSA_ILi64EEENSA_ILi128EEESG_EEENS_10bfloat16_tENS5_IJlSC_lEEESI_SJ_NS4_8TiledMMAINS4_8MMA_AtomIJNS4_20SM100_MMA_F16BF16_SSISI_SI_fLi64ELi128ELNS4_4UMMA5MajorE0ELSO_0ELNSN_7ScaleInE0ELSP_0EEEEEENS4_6LayoutINS5_IJSC_SC_SC_EEENS5_IJNSA_ILi0EEESU_SU_EEEEENS5_IJNS4_10UnderscoreESX_SX_EEEEENS4_13SM90_TMA_LOADENS4_14ComposedLayoutINS4_7SwizzleILi3ELi4ELi3EEENS4_18smem_ptr_flag_bitsILi16EEENSS_INS5_IJSB_SF_EEENS5_IJSF_SC_EEEEEEEvNS4_8identityENS4_23SM90_TMA_LOAD_MULTICASTES19_vS1A_EENS_8epilogue10collective18CollectiveEpilogueINS1D_23Sm100TmaWarpSpecializedILi4ELi2ELi16ELb1ELb0EEEJSH_NS5_IJNSS_ISF_SC_EENSS_INSA_ILi32EEESC_EEEEESI_SJ_SI_SJ_NS1D_6fusion15FusionCallbacksIS1H_NS1M_17LinearCombinationISI_fSI_fLNS_15FloatRoundStyleE2EEESH_S1L_JEEENS4_5SM1004TMEM4LOAD26SM100_TMEM_LOAD_16dp256b4xES10_NS11_INS12_ILi2ELi4ELi3EEES15_NSS_INS5_IJSB_S1J_EEENS5_IJS1J_SC_EEEEEEENS4_17SM75_U32x4_LDSM_NENS4_14SM90_TMA_STOREES20_NS4_17SM90_U32x4_STSM_NENS4_39AutoVectorizingCopyWithAssumedAlignmentILi128EEEEEEvvEEEEvNT_6ParamsE:
        .type           _ZN7cutlass13device_kernelINS_4gemm6kernel13GemmUniversalIN4cute5tupleIJiiiiEEENS1_10collective13CollectiveMmaINS1_35MainloopSm100TmaUmmaWarpSpecializedILi4ELi2ELi4ENS5_IJNS4_1CILi8EEENSA_ILi1EEESC_EEEEENS5_IJNSA_ILi64EEENSA_ILi128EEESG_EEENS_10bfloat16_tENS5_IJlSC_lEEESI_SJ_NS4_8TiledMMAINS4_8MMA_AtomIJNS4_20SM100_MMA_F16BF16_SSISI_SI_fLi64ELi128ELNS4_4UMMA5MajorE0ELSO_0ELNSN_7ScaleInE0ELSP_0EEEEEENS4_6LayoutINS5_IJSC_SC_SC_EEENS5_IJNSA_ILi0EEESU_SU_EEEEENS5_IJNS4_10UnderscoreESX_SX_EEEEENS4_13SM90_TMA_LOADENS4_14ComposedLayoutINS4_7SwizzleILi3ELi4ELi3EEENS4_18smem_ptr_flag_bitsILi16EEENSS_INS5_IJSB_SF_EEENS5_IJSF_SC_EEEEEEEvNS4_8identityENS4_23SM90_TMA_LOAD_MULTICASTES19_vS1A_EENS_8epilogue10collective18CollectiveEpilogueINS1D_23Sm100TmaWarpSpecializedILi4ELi2ELi16ELb1ELb0EEEJSH_NS5_IJNSS_ISF_SC_EENSS_INSA_ILi32EEESC_EEEEESI_SJ_SI_SJ_NS1D_6fusion15FusionCallbacksIS1H_NS1M_17LinearCombinationISI_fSI_fLNS_15FloatRoundStyleE2EEESH_S1L_JEEENS4_5SM1004TMEM4LOAD26SM100_TMEM_LOAD_16dp256b4xES10_NS11_INS12_ILi2ELi4ELi3EEES15_NSS_INS5_IJSB_S1J_EEENS5_IJS1J_SC_EEEEEEENS4_17SM75_U32x4_LDSM_NENS4_14SM90_TMA_STOREES20_NS4_17SM90_U32x4_STSM_NENS4_39AutoVectorizingCopyWithAssumedAlignmentILi128EEEEEEvvEEEEvNT_6ParamsE,@function
        .size           _ZN7cutlass13device_kernelINS_4gemm6kernel13GemmUniversalIN4cute5tupleIJiiiiEEENS1_10collective13CollectiveMmaINS1_35MainloopSm100TmaUmmaWarpSpecializedILi4ELi2ELi4ENS5_IJNS4_1CILi8EEENSA_ILi1EEESC_EEEEENS5_IJNSA_ILi64EEENSA_ILi128EEESG_EEENS_10bfloat16_tENS5_IJlSC_lEEESI_SJ_NS4_8TiledMMAINS4_8MMA_AtomIJNS4_20SM100_MMA_F16BF16_SSISI_SI_fLi64ELi128ELNS4_4UMMA5MajorE0ELSO_0ELNSN_7ScaleInE0ELSP_0EEEEEENS4_6LayoutINS5_IJSC_SC_SC_EEENS5_IJNSA_ILi0EEESU_SU_EEEEENS5_IJNS4_10UnderscoreESX_SX_EEEEENS4_13SM90_TMA_LOADENS4_14ComposedLayoutINS4_7SwizzleILi3ELi4ELi3EEENS4_18smem_ptr_flag_bitsILi16EEENSS_INS5_IJSB_SF_EEENS5_IJSF_SC_EEEEEEEvNS4_8identityENS4_23SM90_TMA_LOAD_MULTICASTES19_vS1A_EENS_8epilogue10collective18CollectiveEpilogueINS1D_23Sm100TmaWarpSpecializedILi4ELi2ELi16ELb1ELb0EEEJSH_NS5_IJNSS_ISF_SC_EENSS_INSA_ILi32EEESC_EEEEESI_SJ_SI_SJ_NS1D_6fusion15FusionCallbacksIS1H_NS1M_17LinearCombinationISI_fSI_fLNS_15FloatRoundStyleE2EEESH_S1L_JEEENS4_5SM1004TMEM4LOAD26SM100_TMEM_LOAD_16dp256b4xES10_NS11_INS12_ILi2ELi4ELi3EEES15_NSS_INS5_IJSB_S1J_EEENS5_IJS1J_SC_EEEEEEENS4_17SM75_U32x4_LDSM_NENS4_14SM90_TMA_STOREES20_NS4_17SM90_U32x4_STSM_NENS4_39AutoVectorizingCopyWithAssumedAlignmentILi128EEEEEEvvEEEEvNT_6ParamsE,(.L_x_183 - _ZN7cutlass13device_kernelINS_4gemm6kernel13GemmUniversalIN4cute5tupleIJiiiiEEENS1_10collective13CollectiveMmaINS1_35MainloopSm100TmaUmmaWarpSpecializedILi4ELi2ELi4ENS5_IJNS4_1CILi8EEENSA_ILi1EEESC_EEEEENS5_IJNSA_ILi64EEENSA_ILi128EEESG_EEENS_10bfloat16_tENS5_IJlSC_lEEESI_SJ_NS4_8TiledMMAINS4_8MMA_AtomIJNS4_20SM100_MMA_F16BF16_SSISI_SI_fLi64ELi128ELNS4_4UMMA5MajorE0ELSO_0ELNSN_7ScaleInE0ELSP_0EEEEEENS4_6LayoutINS5_IJSC_SC_SC_EEENS5_IJNSA_ILi0EEESU_SU_EEEEENS5_IJNS4_10UnderscoreESX_SX_EEEEENS4_13SM90_TMA_LOADENS4_14ComposedLayoutINS4_7SwizzleILi3ELi4ELi3EEENS4_18smem_ptr_flag_bitsILi16EEENSS_INS5_IJSB_SF_EEENS5_IJSF_SC_EEEEEEEvNS4_8identityENS4_23SM90_TMA_LOAD_MULTICASTES19_vS1A_EENS_8epilogue10collective18CollectiveEpilogueINS1D_23Sm100TmaWarpSpecializedILi4ELi2ELi16ELb1ELb0EEEJSH_NS5_IJNSS_ISF_SC_EENSS_INSA_ILi32EEESC_EEEEESI_SJ_SI_SJ_NS1D_6fusion15FusionCallbacksIS1H_NS1M_17LinearCombinationISI_fSI_fLNS_15FloatRoundStyleE2EEESH_S1L_JEEENS4_5SM1004TMEM4LOAD26SM100_TMEM_LOAD_16dp256b4xES10_NS11_INS12_ILi2ELi4ELi3EEES15_NSS_INS5_IJSB_S1J_EEENS5_IJS1J_SC_EEEEEEENS4_17SM75_U32x4_LDSM_NENS4_14SM90_TMA_STOREES20_NS4_17SM90_U32x4_STSM_NENS4_39AutoVectorizingCopyWithAssumedAlignmentILi128EEEEEEvvEEEEvNT_6ParamsE)
        .other          _ZN7cutlass13device_kernelINS_4gemm6kernel13GemmUniversalIN4cute5tupleIJiiiiEEENS1_10collective13CollectiveMmaINS1_35MainloopSm100TmaUmmaWarpSpecializedILi4ELi2ELi4ENS5_IJNS4_1CILi8EEENSA_ILi1EEESC_EEEEENS5_IJNSA_ILi64EEENSA_ILi128EEESG_EEENS_10bfloat16_tENS5_IJlSC_lEEESI_SJ_NS4_8TiledMMAINS4_8MMA_AtomIJNS4_20SM100_MMA_F16BF16_SSISI_SI_fLi64ELi128ELNS4_4UMMA5MajorE0ELSO_0ELNSN_7ScaleInE0ELSP_0EEEEEENS4_6LayoutINS5_IJSC_SC_SC_EEENS5_IJNSA_ILi0EEESU_SU_EEEEENS5_IJNS4_10UnderscoreESX_SX_EEEEENS4_13SM90_TMA_LOADENS4_14ComposedLayoutINS4_7SwizzleILi3ELi4ELi3EEENS4_18smem_ptr_flag_bitsILi16EEENSS_INS5_IJSB_SF_EEENS5_IJSF_SC_EEEEEEEvNS4_8identityENS4_23SM90_TMA_LOAD_MULTICASTES19_vS1A_EENS_8epilogue10collective18CollectiveEpilogueINS1D_23Sm100TmaWarpSpecializedILi4ELi2ELi16ELb1ELb0EEEJSH_NS5_IJNSS_ISF_SC_EENSS_INSA_ILi32EEESC_EEEEESI_SJ_SI_SJ_NS1D_6fusion15FusionCallbacksIS1H_NS1M_17LinearCombinationISI_fSI_fLNS_15FloatRoundStyleE2EEESH_S1L_JEEENS4_5SM1004TMEM4LOAD26SM100_TMEM_LOAD_16dp256b4xES10_NS11_INS12_ILi2ELi4ELi3EEES15_NSS_INS5_IJSB_S1J_EEENS5_IJS1J_SC_EEEEEEENS4_17SM75_U32x4_LDSM_NENS4_14SM90_TMA_STOREES20_NS4_17SM90_U32x4_STSM_NENS4_39AutoVectorizingCopyWithAssumedAlignmentILi128EEEEEEvvEEEEvNT_6ParamsE,@"STO_CUDA_ENTRY STV_DEFAULT"
_ZN7cutlass13device_kernelINS_4gemm6kernel13GemmUniversalIN4cute5tupleIJiiiiEEENS1_10collective13CollectiveMmaINS1_35MainloopSm100TmaUmmaWarpSpecializedILi4ELi2ELi4ENS5_IJNS4_1CILi8EEENSA_ILi1EEESC_EEEEENS5_IJNSA_ILi64EEENSA_ILi128EEESG_EEENS_10bfloat16_tENS5_IJlSC_lEEESI_SJ_NS4_8TiledMMAINS4_8MMA_AtomIJNS4_20SM100_MMA_F16BF16_SSISI_SI_fLi64ELi128ELNS4_4UMMA5MajorE0ELSO_0ELNSN_7ScaleInE0ELSP_0EEEEEENS4_6LayoutINS5_IJSC_SC_SC_EEENS5_IJNSA_ILi0EEESU_SU_EEEEENS5_IJNS4_10UnderscoreESX_SX_EEEEENS4_13SM90_TMA_LOADENS4_14ComposedLayoutINS4_7SwizzleILi3ELi4ELi3EEENS4_18smem_ptr_flag_bitsILi16EEENSS_INS5_IJSB_SF_EEENS5_IJSF_SC_EEEEEEEvNS4_8identityENS4_23SM90_TMA_LOAD_MULTICASTES19_vS1A_EENS_8epilogue10collective18CollectiveEpilogueINS1D_23Sm100TmaWarpSpecializedILi4ELi2ELi16ELb1ELb0EEEJSH_NS5_IJNSS_ISF_SC_EENSS_INSA_ILi32EEESC_EEEEESI_SJ_SI_SJ_NS1D_6fusion15FusionCallbacksIS1H_NS1M_17LinearCombinationISI_fSI_fLNS_15FloatRoundStyleE2EEESH_S1L_JEEENS4_5SM1004TMEM4LOAD26SM100_TMEM_LOAD_16dp256b4xES10_NS11_INS12_ILi2ELi4ELi3EEES15_NSS_INS5_IJSB_S1J_EEENS5_IJS1J_SC_EEEEEEENS4_17SM75_U32x4_LDSM_NENS4_14SM90_TMA_STOREES20_NS4_17SM90_U32x4_STSM_NENS4_39AutoVectorizingCopyWithAssumedAlignmentILi128EEEEEEvvEEEEvNT_6ParamsE:
[----:B------:R-:W1:Y:S01]  /*0000*/  LDC R1, c[0x0][0x37c] ;  /* 0x0000df00ff017b82 */ /* 0x000e620000000800 */
[----:B------:R-:W2:Y:S01]  /*0010*/  S2R R56, SR_TID.X ;  /* 0x0000000000387919 */ /* 0x000ea20000002100 */
[----:B------:R-:W3:Y:S01]  /*0020*/  LDCU.64 UR8, c[0x0][0x890] ;  /* 0x00011200ff0877ac */ /* 0x000ee20008000a00 */
[----:B------:R-:W-:Y:S02]  /*0030*/  PRMT R45, RZ, 0x7610, R45 ;  /* 0x00007610ff2d7816 */ /* 0x000fe4000000002d */
[----:B------:R-:W-:Y:S01]  /*0040*/  ELECT P3, URZ, PT ;  /* 0x0000000000ff782f */ /* 0x000fe20003860000 */
[----:B---3--:R-:W-:-:S04]  /*0050*/  UISETP.NE.U32.AND UP0, UPT, UR8, URZ, UPT ;  /* 0x000000ff0800728c */ /* 0x008fc8000bf05070 */
[----:B------:R-:W-:Y:S01]  /*0060*/  UISETP.NE.AND.EX UP0, UPT, UR9, URZ, UPT, UP0 ;  /* 0x000000ff0900728c */ /* 0x000fe2000bf05300 */
[----:B--2---:R-:W-:-:S05]  /*0070*/  SHF.R.U32.HI R46, RZ, 0x5, R56 ;  /* 0x00000005ff2e7819 */ /* 0x004fca0000011638 */
[----:B------:R-:W2:Y:S02]  /*0080*/  SHFL.IDX PT, R0, R46, RZ, 0x1f ;  /* 0x00001fff2e007589 */ /* 0x000ea400000e0000 */
[----:B--2---:R-:W-:Y:S01]  /*0090*/  R2UR UR18, R0 ;  /* 0x00000000001272ca */ /* 0x004fe200000e0000 */
[----:B-1----:R-:W-:-:S14]  /*00a0*/  BRA.U UP0, `(.L_x_0) ;  /* 0x0000000100307547 */ /* 0x002fdc000b800000 */
[----:B------:R-:W1:Y:S02]  /*00b0*/  LDCU.64 UR4, c[0x0][0x888] ;  /* 0x00011100ff0477ac */ /* 0x000e640008000a00 */
[----:B-1----:R-:W-:-:S04]  /*00c0*/  UISETP.NE.U32.AND UP0, UPT, UR4, URZ, UPT ;  /* 0x000000ff0400728c */ /* 0x002fc8000bf05070 */
[----:B------:R-:W-:-:S09]  /*00d0*/  UISETP.NE.AND.EX UP0, UPT, UR5, URZ, UPT, UP0 ;  /* 0x000000ff0500728c */ /* 0x000fd2000bf05300 */
[----:B------:R-:W-:Y:S05]  /*00e0*/  BRA.U !UP0, `(.L_x_1) ;  /* 0x0000000108147547 */ /* 0x000fea000b800000 */
[----:B------:R-:W1:Y:S01]  /*00f0*/  LDC.64 R2, c[0x0][0x888] ;  /* 0x00022200ff027b82 */ /* 0x000e620000000a00 */
[----:B------:R-:W1:Y:S02]  /*0100*/  LDCU.64 UR4, c[0x0][0x358] ;  /* 0x00006b00ff0477ac */ /* 0x000e640008000a00 */
[----:B-1----:R1:W5:Y:S01]  /*0110*/  LDG.E R27, desc[UR4][R2.64] ;  /* 0x00000004021b7981 */ /* 0x002362000c1e1900 */
[----:B------:R-:W-:Y:S01]  /*0120*/  HFMA2 R45, -RZ, RZ, 0, 5.9604644775390625e-08 ;  /* 0x00000001ff2d7431 */ /* 0x000fe200000001ff */
[----:B------:R-:W-:Y:S05]  /*0130*/  BRA `(.L_x_0) ;  /* 0x00000000000c7947 */ /* 0x000fea0003800000 */
.L_x_1:
[----:B------:R-:W1:Y:S01]  /*0140*/  LDCU UR4, c[0x0][0x880] ;  /* 0x00011000ff0477ac */ /* 0x000e620008000800 */
[----:B------:R-:W-:Y:S01]  /*0150*/  HFMA2 R45, -RZ, RZ, 0, 5.9604644775390625e-08 ;  /* 0x00000001ff2d7431 */ /* 0x000fe200000001ff */
[----:B-1----:R-:W-:-:S07]  /*0160*/  MOV R27, UR4 ;  /* 0x00000004001b7c02 */ /* 0x002fce0008000f00 */
.L_x_0:
[----:B------:R-:W2:Y:S02]  /*0170*/  LDCU.64 UR4, c[0x0][0x8b0] ;  /* 0x00011600ff0477ac */ /* 0x000ea40008000a00 */
[----:B--2---:R-:W-:-:S04]  /*0180*/  UISETP.NE.U32.AND UP0, UPT, UR4, URZ, UPT ;  /* 0x000000ff0400728c */ /* 0x004fc8000bf05070 */
[----:B------:R-:W-:-:S09]  /*0190*/  UISETP.NE.AND.EX UP0, UPT, UR5, URZ, UPT, UP0 ;  /* 0x000000ff0500728c */ /* 0x000fd2000bf05300 */
[----:B------:R-:W-:Y:S05]  /*01a0*/  BRA.U UP0, `(.L_x_2) ;  /* 0x0000000100287547 */ /* 0x000fea000b800000 */
[----:B------:R-:W2:Y:S02]  /*01b0*/  LDCU.64 UR4, c[0x0][0x8a8] ;  /* 0x00011500ff0477ac */ /* 0x000ea40008000a00 */
[----:B--2---:R-:W-:-:S04]  /*01c0*/  UISETP.NE.U32.AND UP0, UPT, UR4, URZ, UPT ;  /* 0x000000ff0400728c */ /* 0x004fc8000bf05070 */
[----:B------:R-:W-:-:S09]  /*01d0*/  UISETP.NE.AND.EX UP0, UPT, UR5, URZ, UPT, UP0 ;  /* 0x000000ff0500728c */ /* 0x000fd2000bf05300 */
[----:B------:R-:W-:Y:S05]  /*01e0*/  BRA.U !UP0, `(.L_x_3) ;  /* 0x0000000108107547 */ /* 0x000fea000b800000 */
[----:B------:R-:W2:Y:S01]  /*01f0*/  LDC.64 R24, c[0x0][0x8a8] ;  /* 0x00022a00ff187b82 */ /* 0x000ea20000000a00 */
[----:B------:R-:W2:Y:S02]  /*0200*/  LDCU.64 UR4, c[0x0][0x358] ;  /* 0x00006b00ff0477ac */ /* 0x000ea40008000a00 */
[----:B--2---:R2:W5:Y:S01]  /*0210*/  LDG.E R24, desc[UR4][R24.64] ;  /* 0x0000000418187981 */ /* 0x004562000c1e1900 */
[----:B------:R-:W-:Y:S05]  /*0220*/  BRA `(.L_x_2) ;  /* 0x0000000000087947 */ /* 0x000fea0003800000 */
.L_x_3:
[----:B------:R-:W2:Y:S02]  /*0230*/  LDCU UR4, c[0x0][0x8a0] ;  /* 0x00011400ff0477ac */ /* 0x000ea40008000800 */
[----:B--2---:R-:W-:Y:S02]  /*0240*/  MOV R24, UR4 ;  /* 0x0000000400187c02 */ /* 0x004fe40008000f00 */
.L_x_2:
[----:B------:R-:W-:Y:S01]  /*0250*/  IMAD.U32 R0, RZ, RZ, UR18 ;  /* 0x00000012ff007e24 */ /* 0x000fe2000f8e00ff */
[----:B------:R-:W-:Y:S04]  /*0260*/  BSSY.RECONVERGENT B0, `(.L_x_4) ;  /* 0x000000c000007945 */ /* 0x000fe80003800200 */
[C---:B------:R-:W-:Y:S02]  /*0270*/  ISETP.NE.OR P1, PT, R0.reuse, 0x1, !P3 ;  /* 0x000000010000780c */ /* 0x040fe40005f25670 */
[----:B------:R-:W-:-:S11]  /*0280*/  ISETP.NE.OR P0, PT, R0, 0x3, !P3 ;  /* 0x000000030000780c */ /* 0x000fd60005f05670 */
[----:B------:R-:W-:Y:S05]  /*0290*/  @P1 BRA `(.L_x_5) ;  /* 0x0000000000201947 */ /* 0x000fea0003800000 */
[----:B------:R-:W3:Y:S02]  /*02a0*/  LDCU.64 UR4, c[0x0][0x348] ;  /* 0x00006900ff0477ac */ /* 0x000ee40008000a00 */
[----:B---3--:R-:W-:Y:S02]  /*02b0*/  UIADD3 UR6, UP1, UPT, UR4, 0x80, URZ ;  /* 0x0000008004067890 */ /* 0x008fe4000ff3e0ff */
[----:B------:R-:W-:Y:S02]  /*02c0*/  UIADD3 UR4, UP0, UPT, UR4, 0x180, URZ ;  /* 0x0000018004047890 */ /* 0x000fe4000ff1e0ff */
[----:B------:R-:W-:Y:S02]  /*02d0*/  UIADD3.X UR7, UPT, UPT, URZ, UR5, URZ, UP1, !UPT ;  /* 0x00000005ff077290 */ /* 0x000fe40008ffe4ff */
[----:B------:R-:W-:-:S07]  /*02e0*/  UIADD3.X UR5, UPT, UPT, URZ, UR5, URZ, UP0, !UPT ;  /* 0x00000005ff057290 */ /* 0x000fce00087fe4ff */
[----:B------:R3:W-:Y:S02]  /*02f0*/  UTMACCTL.PF [UR6] ;  /* 0x00000000060079b9 */ /* 0x0007e40008040000 */
[----:B------:R3:W-:Y:S02]  /*0300*/  UTMACCTL.PF [UR4] ;  /* 0x00000000040079b9 */ /* 0x0007e40008040000 */
[----:B---3--:R-:W-:Y:S01]  /*0310*/  NOP ;  /* 0x0000000000007918 */ /* 0x008fe20000000000 */
.L_x_5:
[----:B------:R-:W-:Y:S05]  /*0320*/  BSYNC.RECONVERGENT B0 ;  /* 0x0000000000007941 */ /* 0x000fea0003800200 */
.L_x_4:
[----:B------:R-:W-:Y:S04]  /*0330*/  BSSY.RECONVERGENT B0, `(.L_x_6) ;  /* 0x000000a000007945 */ /* 0x000fe80003800200 */
        /* <DEDUP_REMOVED lines=9> */
.L_x_7:
[----:B------:R-:W-:Y:S05]  /*03d0*/  BSYNC.RECONVERGENT B0 ;  /* 0x0000000000007941 */ /* 0x000fea0003800200 */
.L_x_6:
[----:B------:R-:W3:Y:S01]  /*03e0*/  LDCU.64 UR4, c[0x0][0x888] ;  /* 0x00011100ff0477ac */ /* 0x000ee20008000a00 */
[----:B------:R-:W-:Y:S02]  /*03f0*/  UISETP.EQ.U32.AND UP2, UPT, UR8, URZ, UPT ;  /* 0x000000ff0800728c */ /* 0x000fe4000bf42070 */
[----:B------:R-:W-:Y:S02]  /*0400*/  UPLOP3.LUT UP3, UPT, UPT, UPT, UPT, 0x80, 0x8 ;  /* 0x000000000008789c */ /* 0x000fe40003f6f070 */
[----:B---3--:R-:W-:-:S04]  /*0410*/  UISETP.NE.U32.AND UP0, UPT, UR4, URZ, UPT ;  /* 0x000000ff0400728c */ /* 0x008fc8000bf05070 */
[----:B------:R-:W-:-:S04]  /*0420*/  UISETP.NE.AND.EX UP1, UPT, UR5, URZ, UPT, UP0 ;  /* 0x000000ff0500728c */ /* 0x000fc8000bf25300 */
[----:B------:R-:W-:-:S04]  /*0430*/  UISETP.EQ.OR.EX UP4, UPT, UR9, URZ, !UP1, UP2 ;  /* 0x000000ff0900728c */ /* 0x000fc8000cf82720 */
[----:B------:R-:W-:-:S06]  /*0440*/  UP2UR UR4, UPR, URZ, 0x10 ;  /* 0x00000010ff047883 */ /* 0x000fcc0008000000 */
[----:B------:R-:W-:Y:S01]  /*0450*/  MOV R48, UR4 ;  /* 0x0000000400307c02 */ /* 0x000fe20008000f00 */
[----:B------:R-:W-:Y:S06]  /*0460*/  BRA.U !UP4, `(.L_x_8) ;  /* 0x000000010c207547 */ /* 0x000fec000b800000 */
[----:B------:R-:W-:Y:S01]  /*0470*/  UISETP.NE.U32.AND UP2, UPT, UR8, URZ, UPT ;  /* 0x000000ff0800728c */ /* 0x000fe2000bf45070 */
[----:B-----5:R-:W-:Y:S01]  /*0480*/  FSETP.NEU.AND P0, PT, R27, RZ, PT ;  /* 0x000000ff1b00720b */ /* 0x020fe20003f0d000 */
[----:B------:R-:W-:Y:S02]  /*0490*/  USEL UR4, URZ, 0xffffffff, UP1 ;  /* 0xffffffffff047887 */ /* 0x000fe40008800000 */
[----:B------:R-:W-:-:S10]  /*04a0*/  UISETP.NE.AND.EX UP2, UPT, UR9, URZ, UPT, UP2 ;  /* 0x000000ff0900728c */ /* 0x000fd4000bf45320 */
[----:B------:R-:W-:Y:S01]  /*04b0*/  VOTEU.ANY UP0, P0 ;  /* 0x0000000000ff7886 */ /* 0x000fe20000000100 */
[----:B------:R-:W-:-:S04]  /*04c0*/  @!UP2 USEL UR4, URZ, 0xffffffff, UP0 ;  /* 0xffffffffff04a887 */ /* 0x000fc80008000000 */
[----:B------:R-:W-:-:S04]  /*04d0*/  ULOP3.LUT UR4, UR4, 0x1, URZ, 0xc0, !UPT ;  /* 0x0000000104047892 */ /* 0x000fc8000f8ec0ff */
[----:B------:R-:W-:-:S11]  /*04e0*/  UISETP.NE.U32.AND UP3, UPT, UR4, 0x1, UPT ;  /* 0x000000010400788c */ /* 0x000fd6000bf65070 */
.L_x_8:
[----:B-1----:R-:W1:Y:S01]  /*04f0*/  SHFL.IDX PT, R2, R46, RZ, 0x1f ;  /* 0x00001fff2e027589 */ /* 0x002e6200000e0000 */
[----:B------:R-:W-:Y:S01]  /*0500*/  UISETP.NE.AND UP6, UPT, UR18, 0x2, UPT ;  /* 0x000000021200788c */ /* 0x000fe2000bfc5270 */
[----:B-1----:R-:W-:-:S13]  /*0510*/  ISETP.NE.AND P0, PT, R2, RZ, PT ;  /* 0x000000ff0200720c */ /* 0x002fda0003f05270 */
[----:B------:R-:W-:Y:S05]  /*0520*/  @P0 BRA `(.L_x_9) ;  /* 0x0000000000580947 */ /* 0x000fea0003800000 */
[----:B------:R-:W1:Y:S01]  /*0530*/  S2UR UR4, SR_CgaCtaId ;  /* 0x00000000000479c3 */ /* 0x000e620000008800 */
[----:B------:R-:W-:Y:S01]  /*0540*/  UMOV UR5, 0x400 ;  /* 0x0000040000057882 */ /* 0x000fe20000000000 */
[----:B------:R-:W-:Y:S01]  /*0550*/  UMOV UR8, 0x1 ;  /* 0x0000000100087882 */ /* 0x000fe20000000000 */
[----:B------:R-:W-:Y:S01]  /*0560*/  UMOV UR6, 0x8 ;  /* 0x0000000800067882 */ /* 0x000fe20000000000 */
[----:B------:R-:W-:-:S04]  /*0570*/  UIADD3 UR8, UPT, UPT, -UR8, 0x100000, URZ ;  /* 0x0010000008087890 */ /* 0x000fc8000fffe1ff */
[----:B------:R-:W-:Y:S02]  /*0580*/  USHF.L.U32 UR9, UR8, 0xb, URZ ;  /* 0x0000000b08097899 */ /* 0x000fe400080006ff */
[----:B------:R-:W-:Y:S02]  /*0590*/  USHF.L.U32 UR8, UR8, 0x1, URZ ;  /* 0x0000000108087899 */ /* 0x000fe400080006ff */
[----:B------:R-:W-:-:S04]  /*05a0*/  UIADD3 UR6, UPT, UPT, -UR6, 0x100000, URZ ;  /* 0x0010000006067890 */ /* 0x000fc8000fffe1ff */
[----:B------:R-:W-:Y:S02]  /*05b0*/  USHF.L.U32 UR7, UR6, 0xb, URZ ;  /* 0x0000000b06077899 */ /* 0x000fe400080006ff */
[----:B------:R-:W-:Y:S01]  /*05c0*/  USHF.L.U32 UR6, UR6, 0x1, URZ ;  /* 0x0000000106067899 */ /* 0x000fe200080006ff */
[----:B------:R-:W-:Y:S01]  /*05d0*/  ELECT P0, URZ, PT ;  /* 0x0000000000ff782f */ /* 0x000fe20003800000 */
[----:B-1----:R-:W-:Y:S01]  /*05e0*/  ULEA UR4, UR4, UR5, 0x18 ;  /* 0x0000000504047291 */ /* 0x002fe2000f8ec0ff */
[----:B------:R-:W1:Y:S11]  /*05f0*/  FENCE.VIEW.ASYNC.S ;  /* 0x00000000000073c6 */ /* 0x000e760000000000 */
[----:B-1----:R1:W3:Y:S01]  /*0600*/  SYNCS.EXCH.64 URZ, [UR4], UR8 ;  /* 0x0000000804ff75b2 */ /* 0x0022e20008000100 */
[----:B------:R1:W4:Y:S01]  /*0610*/  SYNCS.EXCH.64 URZ, [UR4+0x20], UR6 ;  /* 0x0000200604ff75b2 */ /* 0x0003220008000100 */
[----:B------:R1:W1:Y:S01]  /*0620*/  SYNCS.EXCH.64 URZ, [UR4+0x8], UR8 ;  /* 0x0000080804ff75b2 */ /* 0x0002620008000100 */
[----:B------:R1:W1:Y:S01]  /*0630*/  SYNCS.EXCH.64 URZ, [UR4+0x28], UR6 ;  /* 0x0000280604ff75b2 */ /* 0x0002620008000100 */
[----:B------:R1:W1:Y:S01]  /*0640*/  SYNCS.EXCH.64 URZ, [UR4+0x10], UR8 ;  /* 0x0000100804ff75b2 */ /* 0x0002620008000100 */
[----:B------:R1:W1:Y:S01]  /*0650*/  SYNCS.EXCH.64 URZ, [UR4+0x30], UR6 ;  /* 0x0000300604ff75b2 */ /* 0x0002620008000100 */
[----:B------:R1:W1:Y:S01]  /*0660*/  SYNCS.EXCH.64 URZ, [UR4+0x18], UR8 ;  /* 0x0000180804ff75b2 */ /* 0x0002620008000100 */
[----:B------:R1:W1:Y:S01]  /*0670*/  SYNCS.EXCH.64 URZ, [UR4+0x38], UR6 ;  /* 0x0000380604ff75b2 */ /* 0x0002620008000100 */
[----:B------:R-:W-:Y:S01]  /*0680*/  NOP ;  /* 0x0000000000007918 */ /* 0x000fe20000000000 */
.L_x_9:
[----:B------:R-:W2:Y:S01]  /*0690*/  SHFL.IDX PT, R2, R46, RZ, 0x1f ;  /* 0x00001fff2e027589 */ /* 0x000ea200000e0000 */
[----:B------:R-:W-:Y:S01]  /*06a0*/  NOP ;  /* 0x0000000000007918 */ /* 0x000fe20000000000 */
[----:B--2---:R-:W-:-:S13]  /*06b0*/  ISETP.NE.AND P0, PT, R2, 0x1, PT ;  /* 0x000000010200780c */ /* 0x004fda0003f05270 */
[----:B------:R-:W-:Y:S05]  /*06c0*/  @P0 BRA `(.L_x_10) ;  /* 0x0000000000580947 */ /* 0x000fea0003800000 */
[----:B-1----:R-:W1:Y:S01]  /*06d0*/  S2UR UR4, SR_CgaCtaId ;  /* 0x00000000000479c3 */ /* 0x002e620000008800 */
        /* <DEDUP_REMOVED lines=12> */
[----:B-1----:R2:W1:Y:S01]  /*07a0*/  SYNCS.EXCH.64 URZ, [UR4+0x40], UR8 ;  /* 0x0000400804ff75b2 */ /* 0x0024620008000100 */
[----:B------:R2:W1:Y:S01]  /*07b0*/  SYNCS.EXCH.64 URZ, [UR4+0x60], UR6 ;  /* 0x0000600604ff75b2 */ /* 0x0004620008000100 */
[----:B------:R2:W1:Y:S01]  /*07c0*/  SYNCS.EXCH.64 URZ, [UR4+0x48], UR8 ;  /* 0x0000480804ff75b2 */ /* 0x0004620008000100 */
[----:B------:R2:W1:Y:S01]  /*07d0*/  SYNCS.EXCH.64 URZ, [UR4+0x68], UR6 ;  /* 0x0000680604ff75b2 */ /* 0x0004620008000100 */
[----:B------:R2:W1:Y:S01]  /*07e0*/  SYNCS.EXCH.64 URZ, [UR4+0x50], UR8 ;  /* 0x0000500804ff75b2 */ /* 0x0004620008000100 */
[----:B------:R2:W1:Y:S01]  /*07f0*/  SYNCS.EXCH.64 URZ, [UR4+0x70], UR6 ;  /* 0x0000700604ff75b2 */ /* 0x0004620008000100 */
[----:B------:R2:W1:Y:S01]  /*0800*/  SYNCS.EXCH.64 URZ, [UR4+0x58], UR8 ;  /* 0x0000580804ff75b2 */ /* 0x0004620008000100 */
[----:B------:R2:W1:Y:S02]  /*0810*/  SYNCS.EXCH.64 URZ, [UR4+0x78], UR6 ;  /* 0x0000780604ff75b2 */ /* 0x0004640008000100 */
[----:B--2---:R-:W-:Y:S01]  /*0820*/  NOP ;  /* 0x0000000000007918 */ /* 0x004fe20000000000 */
.L_x_10:
[----:B------:R-:W2:Y:S01]  /*0830*/  SHFL.IDX PT, R2, R46, RZ, 0x1f ;  /* 0x00001fff2e027589 */ /* 0x000ea200000e0000 */
[----:B------:R-:W-:Y:S01]  /*0840*/  NOP ;  /* 0x0000000000007918 */ /* 0x000fe20000000000 */
[----:B--2---:R-:W-:-:S13]  /*0850*/  ISETP.NE.AND P0, PT, R2, 0x3, PT ;  /* 0x000000030200780c */ /* 0x004fda0003f05270 */
[----:B------:R-:W-:Y:S05]  /*0860*/  @P0 BRA `(.L_x_11) ;  /* 0x0000000000300947 */ /* 0x000fea0003800000 */
[----:B-1----:R-:W1:Y:S01]  /*0870*/  S2UR UR4, SR_CgaCtaId ;  /* 0x00000000000479c3 */ /* 0x002e620000008800 */
[----:B------:R-:W-:Y:S01]  /*0880*/  UMOV UR6, 0x400 ;  /* 0x0000040000067882 */ /* 0x000fe20000000000 */
[----:B------:R-:W-:Y:S01]  /*0890*/  UMOV UR5, 0x20 ;  /* 0x0000002000057882 */ /* 0x000fe20000000000 */
[----:B------:R-:W-:Y:S01]  /*08a0*/  ELECT P0, URZ, PT ;  /* 0x0000000000ff782f */ /* 0x000fe20003800000 */
[----:B-1----:R-:W-:Y:S02]  /*08b0*/  ULEA UR6, UR4, UR6, 0x18 ;  /* 0x0000000604067291 */ /* 0x002fe4000f8ec0ff */
[----:B------:R-:W-:-:S04]  /*08c0*/  UIADD3 UR4, UPT, UPT, -UR5, 0x100000, URZ ;  /* 0x0010000005047890 */ /* 0x000fc8000fffe1ff */
[----:B------:R-:W-:Y:S02]  /*08d0*/  USHF.L.U32 UR5, UR4, 0xb, URZ ;  /* 0x0000000b04057899 */ /* 0x000fe400080006ff */
[----:B------:R-:W-:Y:S01]  /*08e0*/  USHF.L.U32 UR4, UR4, 0x1, URZ ;  /* 0x0000000104047899 */ /* 0x000fe200080006ff */
[----:B------:R-:W1:Y:S11]  /*08f0*/  FENCE.VIEW.ASYNC.S ;  /* 0x00000000000073c6 */ /* 0x000e760000000000 */
[----:B-1----:R2:W1:Y:S01]  /*0900*/  SYNCS.EXCH.64 URZ, [UR6+0x80], UR4 ;  /* 0x0000800406ff75b2 */ /* 0x0024620008000100 */
[----:B------:R2:W1:Y:S02]  /*0910*/  SYNCS.EXCH.64 URZ, [UR6+0x88], UR4 ;  /* 0x0000880406ff75b2 */ /* 0x0004640008000100 */
[----:B--2---:R-:W-:Y:S01]  /*0920*/  NOP ;  /* 0x0000000000007918 */ /* 0x004fe20000000000 */
.L_x_11:
[----:B------:R-:W2:Y:S01]  /*0930*/  SHFL.IDX PT, R2, R46, RZ, 0x1f ;  /* 0x00001fff2e027589 */ /* 0x000ea200000e0000 */
[----:B------:R-:W-:Y:S01]  /*0940*/  NOP ;  /* 0x0000000000007918 */ /* 0x000fe20000000000 */
[----:B--2---:R-:W-:-:S13]  /*0950*/  ISETP.NE.AND P0, PT, R2, 0x4, PT ;  /* 0x000000040200780c */ /* 0x004fda0003f05270 */
[----:B------:R-:W-:Y:S05]  /*0960*/  @P0 BRA `(.L_x_12) ;  /* 0x00000000004c0947 */ /* 0x000fea0003800000 */
[----:B-1----:R-:W1:Y:S01]  /*0970*/  S2UR UR6, SR_CgaCtaId ;  /* 0x00000000000679c3 */ /* 0x002e620000008800 */
[----:B------:R-:W-:Y:S01]  /*0980*/  UMOV UR4, 0x720 ;  /* 0x0000072000047882 */ /* 0x000fe20000000000 */
[----:B------:R-:W-:Y:S01]  /*0990*/  UMOV UR5, 0x400 ;  /* 0x0000040000057882 */ /* 0x000fe20000000000 */
[----:B------:R-:W-:Y:S01]  /*09a0*/  USEL UR4, UR4, 0x620, UP3 ;  /* 0x0000062004047887 */ /* 0x000fe20009800000 */
[----:B------:R-:W-:Y:S01]  /*09b0*/  UMOV UR8, 0x1 ;  /* 0x0000000100087882 */ /* 0x000fe20000000000 */
[----:B------:R-:W-:Y:S01]  /*09c0*/  ELECT P0, URZ, PT ;  /* 0x0000000000ff782f */ /* 0x000fe20003800000 */
[----:B------:R-:W-:-:S04]  /*09d0*/  UIADD3 UR8, UPT, UPT, -UR8, 0x100000, URZ ;  /* 0x0010000008087890 */ /* 0x000fc8000fffe1ff */
[----:B------:R-:W-:Y:S02]  /*09e0*/  USHF.L.U32 UR9, UR8, 0xb, URZ ;  /* 0x0000000b08097899 */ /* 0x000fe400080006ff */
[----:B------:R-:W-:Y:S02]  /*09f0*/  USHF.L.U32 UR8, UR8, 0x1, URZ ;  /* 0x0000000108087899 */ /* 0x000fe400080006ff */
[----:B-1----:R-:W-:Y:S02]  /*0a00*/  ULEA UR6, UR6, UR5, 0x18 ;  /* 0x0000000506067291 */ /* 0x002fe4000f8ec0ff */
[----:B------:R-:W-:-:S04]  /*0a10*/  UIADD3 UR4, UPT, UPT, -UR4, 0x100000, URZ ;  /* 0x0010000004047890 */ /* 0x000fc8000fffe1ff */
[----:B------:R-:W-:Y:S02]  /*0a20*/  USHF.L.U32 UR5, UR4, 0xb, URZ ;  /* 0x0000000b04057899 */ /* 0x000fe400080006ff */
[----:B------:R-:W-:Y:S01]  /*0a30*/  USHF.L.U32 UR4, UR4, 0x1, URZ ;  /* 0x0000000104047899 */ /* 0x000fe200080006ff */
[----:B------:R-:W1:Y:S03]  /*0a40*/  FENCE.VIEW.ASYNC.S ;  /* 0x00000000000073c6 */ /* 0x000e660000000000 */
[----:B-1----:R2:W1:Y:S08]  /*0a50*/  SYNCS.EXCH.64 URZ, [UR6+0x90], UR8 ;  /* 0x0000900806ff75b2 */ /* 0x0024700008000100 */
[----:B------:R2:W1:Y:S01]  /*0a60*/  SYNCS.EXCH.64 URZ, [UR6+0xa0], UR4 ;  /* 0x0000a00406ff75b2 */ /* 0x0004620008000100 */
[----:B------:R2:W1:Y:S01]  /*0a70*/  SYNCS.EXCH.64 URZ, [UR6+0x98], UR8 ;  /* 0x0000980806ff75b2 */ /* 0x0004620008000100 */
[----:B------:R2:W1:Y:S02]  /*0a80*/  SYNCS.EXCH.64 URZ, [UR6+0xa8], UR4 ;  /* 0x0000a80406ff75b2 */ /* 0x0004640008000100 */
[----:B--2---:R-:W-:Y:S01]  /*0a90*/  NOP ;  /* 0x0000000000007918 */ /* 0x004fe20000000000 */
.L_x_12:
        /* <DEDUP_REMOVED lines=26> */
.L_x_13:
[----:B------:R-:W2:Y:S01]  /*0c40*/  SHFL.IDX PT, R2, R46, RZ, 0x1f ;  /* 0x00001fff2e027589 */ /* 0x000ea200000e0000 */
[----:B------:R-:W1:Y:S01]  /*0c50*/  S2UR UR47, SR_CgaCtaId ;  /* 0x00000000002f79c3 */ /* 0x000e620000008800 */
[----:B------:R-:W-:Y:S01]  /*0c60*/  NOP ;  /* 0x0000000000007918 */ /* 0x000fe20000000000 */
[----:B--2---:R-:W-:-:S13]  /*0c70*/  ISETP.NE.AND P0, PT, R2, 0x3, PT ;  /* 0x000000030200780c */ /* 0x004fda0003f05270 */
[----:B-1----:R-:W-:Y:S05]  /*0c80*/  @P0 BRA `(.L_x_14) ;  /* 0x0000000000340947 */ /* 0x002fea0003800000 */
[----:B------:R-:W-:Y:S01]  /*0c90*/  UMOV UR4, 0x400 ;  /* 0x0000040000047882 */ /* 0x000fe20000000000 */
[----:B------:R-:W-:Y:S01]  /*0ca0*/  UMOV UR6, 0x20 ;  /* 0x0000002000067882 */ /* 0x000fe20000000000 */
[----:B------:R-:W-:Y:S02]  /*0cb0*/  ULEA UR4, UR47, UR4, 0x18 ;  /* 0x000000042f047291 */ /* 0x000fe4000f8ec0ff */
[----:B------:R-:W-:-:S04]  /*0cc0*/  UIADD3 UR6, UPT, UPT, -UR6, 0x100000, URZ ;  /* 0x0010000006067890 */ /* 0x000fc8000fffe1ff */
[----:B------:R-:W-:Y:S02]  /*0cd0*/  USHF.L.U32 UR7, UR6, 0xb, URZ ;  /* 0x0000000b06077899 */ /* 0x000fe400080006ff */
[----:B------:R-:W-:Y:S01]  /*0ce0*/  USHF.L.U32 UR6, UR6, 0x1, URZ ;  /* 0x0000000106067899 */ /* 0x000fe200080006ff */
[----:B------:R-:W-:Y:S01]  /*0cf0*/  ELECT P0, URZ, PT ;  /* 0x0000000000ff782f */ /* 0x000fe20003800000 */
[----:B------:R-:W1:Y:S10]  /*0d00*/  FENCE.VIEW.ASYNC.S ;  /* 0x00000000000073c6 */ /* 0x000e740000000000 */
[----:B-1----:R1:W2:Y:S01]  /*0d10*/  SYNCS.EXCH.64 URZ, [UR4+0xf0], UR6 ;  /* 0x0000f00604ff75b2 */ /* 0x0022a20008000100 */
[----:B------:R1:W1:Y:S01]  /*0d20*/  SYNCS.EXCH.64 URZ, [UR4+0x100], UR6 ;  /* 0x0001000604ff75b2 */ /* 0x0002620008000100 */
[----:B------:R1:W1:Y:S01]  /*0d30*/  SYNCS.EXCH.64 URZ, [UR4+0xf8], UR6 ;  /* 0x0000f80604ff75b2 */ /* 0x0002620008000100 */
[----:B------:R1:W1:Y:S01]  /*0d40*/  SYNCS.EXCH.64 URZ, [UR4+0x108], UR6 ;  /* 0x0001080604ff75b2 */ /* 0x0002620008000100 */
[----:B------:R-:W-:Y:S01]  /*0d50*/  NOP ;  /* 0x0000000000007918 */ /* 0x000fe20000000000 */
.L_x_14:
[----:B-1----:R-:W1:Y:S01]  /*0d60*/  LDCU UR4, c[0x0][0x36c] ;  /* 0x00006d80ff0477ac */ /* 0x002e620008000800 */
[----:B------:R-:W-:Y:S01]  /*0d70*/  ISETP.NE.OR P3, PT, R0, 0x2, !P3 ;  /* 0x000000020000780c */ /* 0x000fe20005f65670 */
[----:B------:R-:W-:Y:S01]  /*0d80*/  NOP ;  /* 0x0000000000007918 */ /* 0x000fe20000000000 */
[----:B------:R-:W-:Y:S01]  /*0d90*/  LOP3.LUT R0, R56, 0x1f, RZ, 0xc0, !PT ;  /* 0x0000001f38007812 */ /* 0x000fe200078ec0ff */
[----:B------:R-:W-:Y:S02]  /*0da0*/  UISETP.NE.AND UP4, UPT, UR18, URZ, UPT ;  /* 0x000000ff1200728c */ /* 0x000fe4000bf85270 */
[----:B-1----:R-:W-:-:S09]  /*0db0*/  UISETP.EQ.U32.AND UP5, UPT, UR4, 0x1, UPT ;  /* 0x000000010400788c */ /* 0x002fd2000bfa2070 */
[----:B------:R-:W-:Y:S05]  /*0dc0*/  BRA.U !UP5, `(.L_x_15) ;  /* 0x000000010d087547 */ /* 0x000fea000b800000 */
[----:B--234-:R-:W-:Y:S01]  /*0dd0*/  UCGABAR_ARV ;  /* 0x00000000000079c7 */ /* 0x01cfe20008000000 */
[----:B------:R-:W-:Y:S05]  /*0de0*/  BRA `(.L_x_16) ;  /* 0x0000000000047947 */ /* 0x000fea0003800000 */
.L_x_15:
[----:B--234-:R-:W-:Y:S01]  /*0df0*/  NOP ;  /* 0x0000000000007918 */ /* 0x01cfe20000000000 */
.L_x_16:
[----:B------:R-:W1:Y:S01]  /*0e00*/  S2UR UR28, SR_CTAID.Y ;  /* 0x00000000001c79c3 */ /* 0x000e620000002600 */
[----:B------:R-:W-:-:S05]  /*0e10*/  CS2R.32 R47, SR_CgaSize ;  /* 0x00000000002f7805 */ /* 0x000fca0000008a00 */
[----:B------:R-:W-:-:S05]  /*0e20*/  IMAD R47, R47, -0xa0, RZ ;  /* 0xffffff602f2f7824 */ /* 0x000fca00078e02ff */
[----:B------:R-:W-:-:S14]  /*0e30*/  R2UR UR4, R47 ;  /* 0x000000002f0472ca */ /* 0x000fdc00000e0000 */
[----:B------:R-:W2:Y:S01]  /*0e40*/  LDCU UR4, c[0x0][UR4+0x2b4] ;  /* 0x00005680040477ac */ /* 0x000ea20008000800 */
[----:B------:R-:W-:-:S05]  /*0e50*/  CS2R.32 R47, SR_CgaSize ;  /* 0x00000000002f7805 */ /* 0x000fca0000008a00 */
[----:B------:R-:W-:-:S05]  /*0e60*/  IMAD R47, R47, -0xa0, RZ ;  /* 0xffffff602f2f7824 */ /* 0x000fca00078e02ff */
[----:B------:R-:W-:-:S14]  /*0e70*/  R2UR UR5, R47 ;  /* 0x000000002f0572ca */ /* 0x000fdc00000e0000 */
[----:B------:R-:W3:Y:S01]  /*0e80*/  LDCU UR5, c[0x0][UR5+0x2b0] ;  /* 0x00005600050577ac */ /* 0x000ee20008000800 */
[----:B------:R-:W4:Y:S01]  /*0e90*/  S2UR UR24, SR_CTAID.X ;  /* 0x00000000001879c3 */ /* 0x000f220000002500 */
[----:B------:R-:W-:-:S05]  /*0ea0*/  CS2R.32 R47, SR_CgaSize ;  /* 0x00000000002f7805 */ /* 0x000fca0000008a00 */
[----:B------:R-:W-:-:S05]  /*0eb0*/  IMAD R47, R47, -0xa0, RZ ;  /* 0xffffff602f2f7824 */ /* 0x000fca00078e02ff */
[----:B------:R-:W-:-:S14]  /*0ec0*/  R2UR UR6, R47 ;  /* 0x000000002f0672ca */ /* 0x000fdc00000e0000 */
[----:B------:R-:W3:Y:S01]  /*0ed0*/  LDCU UR6, c[0x0][UR6+0x2a4] ;  /* 0x00005480060677ac */ /* 0x000ee20008000800 */
[----:B------:R-:W-:-:S05]  /*0ee0*/  CS2R.32 R47, SR_CgaSize ;  /* 0x00000000002f7805 */ /* 0x000fca0000008a00 */
[----:B------:R-:W-:-:S05]  /*0ef0*/  IMAD R47, R47, -0xa0, RZ ;  /* 0xffffff602f2f7824 */ /* 0x000fca00078e02ff */
[----:B------:R-:W-:-:S14]  /*0f00*/  R2UR UR63, R47 ;  /* 0x000000002f3f72ca */ /* 0x000fdc00000e0000 */
[----:B------:R-:W3:Y:S01]  /*0f10*/  LDCU UR63, c[0x0][UR63+0x2a0] ;  /* 0x000054003f3f77ac */ /* 0x000ee20008000800 */
[----:B------:R-:W-:Y:S01]  /*0f20*/  USHF.L.U32 UR29, UR47, 0xa, URZ ;  /* 0x0000000a2f1d7899 */ /* 0x000fe200080006ff */
[----:B------:R-:W3:Y:S01]  /*0f30*/  LDCU UR19, c[0x0][0xb24] ;  /* 0x00016480ff1377ac */ /* 0x000ee20008000800 */
[----:B------:R-:W3:Y:S01]  /*0f40*/  LDCU UR42, c[0x0][0xb24] ;  /* 0x00016480ff2a77ac */ /* 0x000ee20008000800 */
[----:B-1----:R-:W-:Y:S01]  /*0f50*/  I2FP.F32.U32 R2, UR28 ;  /* 0x0000001c00027c45 */ /* 0x002fe20008201000 */
[----:B------:R-:W1:Y:S04]  /*0f60*/  LDCU UR22, c[0x0][0xb30] ;  /* 0x00016600ff1677ac */ /* 0x000e680008000800 */
[----:B--2---:R-:W-:Y:S01]  /*0f70*/  FMUL R2, R2, UR4 ;  /* 0x0000000402027c20 */ /* 0x004fe20008400000 */
[----:B------:R-:W-:Y:S01]  /*0f80*/  ULOP3.LUT UR29, UR29, 0x1c00, URZ, 0xc0, !UPT ;  /* 0x00001c001d1d7892 */ /* 0x000fe2000f8ec0ff */
[----:B----4-:R-:W-:-:S04]  /*0f90*/  I2FP.F32.U32 R3, UR24 ;  /* 0x0000001800037c45 */ /* 0x010fc80008201000 */
[----:B------:R-:W2:Y:S01]  /*0fa0*/  F2I.U32.TRUNC.NTZ R2, R2 ;  /* 0x0000000200027305 */ /* 0x000ea2000020f000 */
[----:B---3--:R-:W-:-:S07]  /*0fb0*/  FMUL R3, R3, UR5 ;  /* 0x0000000503037c20 */ /* 0x008fce0008400000 */
[----:B------:R-:W3:Y:S01]  /*0fc0*/  F2I.U32.TRUNC.NTZ R3, R3 ;  /* 0x0000000300037305 */ /* 0x000ee2000020f000 */
[----:B--2---:R-:W-:Y:S02]  /*0fd0*/  R2UR UR4, R2 ;  /* 0x00000000020472ca */ /* 0x004fe400000e0000 */
[----:B------:R-:W-:Y:S02]  /*0fe0*/  PRMT R2, RZ, 0x7610, R2 ;  /* 0x00007610ff027816 */ /* 0x000fe40000000002 */
[----:B---3--:R-:W-:-:S09]  /*0ff0*/  R2UR UR5, R3 ;  /* 0x00000000030572ca */ /* 0x008fd200000e0000 */
[----:B------:R-:W-:-:S04]  /*1000*/  UIADD3 UR4, UPT, UPT, -UR4, URZ, URZ ;  /* 0x000000ff04047290 */ /* 0x000fc8000fffe1ff */
[----:B------:R-:W-:Y:S02]  /*1010*/  UIMAD UR4, UR6, UR4, UR28 ;  /* 0x00000004060472a4 */ /* 0x000fe4000f8e021c */
[----:B------:R-:W-:-:S04]  /*1020*/  UIADD3 UR5, UPT, UPT, -UR5, URZ, URZ ;  /* 0x000000ff05057290 */ /* 0x000fc8000fffe1ff */
[----:B------:R-:W-:Y:S01]  /*1030*/  IMAD.U32 R47, RZ, RZ, UR4 ;  /* 0x00000004ff2f7e24 */ /* 0x000fe2000f8e00ff */
[----:B------:R-:W-:Y:S01]  /*1040*/  UIMAD UR63, UR63, UR5, UR24 ;  /* 0x000000053f3f72a4 */ /* 0x000fe2000f8e0218 */
[----:B-1----:R-:W-:Y:S11]  /*1050*/  BRA.U UP4, `(.L_x_17) ;  /* 0x00000001047c7547 */ /* 0x002ff6000b800000 */
[----:B------:R-:W-:-:S13]  /*1060*/  R2UR UR9, R47 ;  /* 0x000000002f0972ca */ /* 0x000fda00000e0000 */
[----:B------:R-:W-:-:S04]  /*1070*/  UISETP.NE.AND UP0, UPT, UR9, URZ, UPT ;  /* 0x000000ff0900728c */ /* 0x000fc8000bf05270 */
[----:B------:R-:W-:Y:S02]  /*1080*/  USEL UR5, URZ, 0x2, UP0 ;  /* 0x00000002ff057887 */ /* 0x000fe40008000000 */
[----:B------:R-:W-:Y:S02]  /*1090*/  USEL UR4, URZ, 0x4, UP0 ;  /* 0x00000004ff047887 */ /* 0x000fe40008000000 */
[----:B------:R-:W-:Y:S02]  /*10a0*/  USEL UR7, URZ, 0x8, UP0 ;  /* 0x00000008ff077887 */ /* 0x000fe40008000000 */
[----:B------:R-:W-:Y:S02]  /*10b0*/  USEL UR6, URZ, 0x10, UP0 ;  /* 0x00000010ff067887 */ /* 0x000fe40008000000 */
[----:B------:R-:W-:Y:S02]  /*10c0*/  USEL UR8, URZ, 0x20, UP0 ;  /* 0x00000020ff087887 */ /* 0x000fe40008000000 */
[----:B------:R-:W-:-:S02]  /*10d0*/  USEL UR12, URZ, 0x40, UP0 ;  /* 0x00000040ff0c7887 */ /* 0x000fc40008000000 */
[----:B------:R-:W-:Y:S02]  /*10e0*/  USEL UR13, URZ, 0x80, UP0 ;  /* 0x00000080ff0d7887 */ /* 0x000fe40008000000 */
[----:B------:R-:W-:-:S04]  /*10f0*/  UISETP.NE.AND UP0, UPT, UR9, URZ, UPT ;  /* 0x000000ff0900728c */ /* 0x000fc8000bf05270 */
[----:B------:R-:W-:-:S04]  /*1100*/  UISETP.EQ.OR UP0, UPT, UR63, URZ, !UP0 ;  /* 0x000000ff3f00728c */ /* 0x000fc8000c702670 */
[----:B------:R-:W-:Y:S02]  /*1110*/  USEL UR11, URZ, 0x1, !UP0 ;  /* 0x00000001ff0b7887 */ /* 0x000fe4000c000000 */
[----:B------:R-:W-:-:S04]  /*1120*/  UISETP.NE.AND UP0, UPT, UR63, 0x1, UPT ;  /* 0x000000013f00788c */ /* 0x000fc8000bf05270 */
[----:B------:R-:W-:Y:S02]  /*1130*/  USEL UR10, UR5, 0x2, UP0 ;  /* 0x00000002050a7887 */ /* 0x000fe40008000000 */
[----:B------:R-:W-:-:S04]  /*1140*/  UISETP.NE.AND UP0, UPT, UR63, 0x2, UPT ;  /* 0x000000023f00788c */ /* 0x000fc8000bf05270 */
[----:B------:R-:W-:Y:S02]  /*1150*/  USEL UR4, UR4, 0x4, UP0 ;  /* 0x0000000404047887 */ /* 0x000fe40008000000 */
[----:B------:R-:W-:Y:S02]  /*1160*/  UISETP.NE.AND UP0, UPT, UR63, 0x3, UPT ;  /* 0x000000033f00788c */ /* 0x000fe4000bf05270 */
[----:B------:R-:W-:Y:S02]  /*1170*/  UIADD3 UR4, UPT, UPT, UR4, UR10, UR11 ;  /* 0x0000000a04047290 */ /* 0x000fe4000fffe00b */
        /* <DEDUP_REMOVED lines=10> */
[----:B------:R-:W-:-:S04]  /*1220*/  USEL UR5, UR13, 0x80, UP0 ;  /* 0x000000800d057887 */ /* 0x000fc80008000000 */
[----:B------:R-:W-:-:S06]  /*1230*/  UIADD3 UR4, UPT, UPT, UR4, UR5, URZ ;  /* 0x0000000504047290 */ /* 0x000fcc000fffe0ff */
[----:B------:R-:W-:-:S07]  /*1240*/  MOV R2, UR4 ;  /* 0x0000000400027c02 */ /* 0x000fce0008000f00 */
.L_x_17:
[----:B------:R-:W1:Y:S01]  /*1250*/  S2UR UR36, SR_CTAID.Z ;  /* 0x00000000002479c3 */ /* 0x000e620000002700 */
[----:B------:R-:W-:-:S09]  /*1260*/  UISETP.GE.AND UP0, UPT, UR19, 0x1, UPT ;  /* 0x000000011300788c */ /* 0x000fd2000bf06270 */
[----:B------:R-:W-:Y:S05]  /*1270*/  BRA.U !UP0, `(.L_x_18) ;  /* 0x0000000108d07547 */ /* 0x000fea000b800000 */
[----:B------:R-:W2:Y:S01]  /*1280*/  LDCU UR20, c[0x0][0xb0c] ;  /* 0x00016180ff1477ac */ /* 0x000ea20008000800 */
[----:B------:R-:W3:Y:S01]  /*1290*/  LDCU.128 UR12, c[0x0][0xb10] ;  /* 0x00016200ff0c77ac */ /* 0x000ee20008000c00 */
[----:B------:R-:W4:Y:S01]  /*12a0*/  LDCU UR6, c[0x0][0x370] ;  /* 0x00006e00ff0677ac */ /* 0x000f220008000800 */
[----:B------:R-:W1:Y:S01]  /*12b0*/  LDCU UR7, c[0x0][0x374] ;  /* 0x00006e80ff0777ac */ /* 0x000e620008000800 */
[----:B------:R-:W1:Y:S01]  /*12c0*/  LDCU UR21, c[0x0][0xb20] ;  /* 0x00016400ff1577ac */ /* 0x000e620008000800 */
[----:B--2---:R-:W-:Y:S02]  /*12d0*/  UISETP.NE.AND UP0, UPT, UR20, 0x1, UPT ;  /* 0x000000011400788c */ /* 0x004fe4000bf05270 */
[----:B---3--:R-:W-:Y:S01]  /*12e0*/  UIMAD.WIDE.U32 UR4, UR24, UR12, URZ ;  /* 0x0000000c180472a5 */ /* 0x008fe2000f8e00ff */
[----:B------:R-:W2:Y:S01]  /*12f0*/  LDCU.64 UR8, c[0x0][0xb28] ;  /* 0x00016500ff0877ac */ /* 0x000ea20008000a00 */
[----:B----4-:R-:W-:Y:S02]  /*1300*/  UIMAD.WIDE.U32 UR10, UR6, UR12, URZ ;  /* 0x0000000c060a72a5 */ /* 0x010fe4000f8e00ff */
[----:B------:R-:W-:-:S02]  /*1310*/  USHF.R.U32.HI UR5, URZ, UR13, UR5 ;  /* 0x0000000dff057299 */ /* 0x000fc40008011605 */
[----:B------:R-:W-:Y:S02]  /*1320*/  UISETP.NE.AND UP2, UPT, UR19, 0x1, UPT ;  /* 0x000000011300788c */ /* 0x000fe4000bf45270 */
[----:B------:R-:W-:Y:S01]  /*1330*/  USEL UR5, UR24, UR5, !UP0 ;  /* 0x0000000518057287 */ /* 0x000fe2000c000000 */
[----:B------:R-:W-:Y:S01]  /*1340*/  UMOV UR10, UR11 ;  /* 0x0000000b000a7c82 */ /* 0x000fe20008000000 */
[----:B------:R-:W-:Y:S02]  /*1350*/  UIMAD.WIDE.U32 UR16, UR28, UR15, URZ ;  /* 0x0000000f1c1072a5 */ /* 0x000fe4000f8e00ff */
[----:B------:R-:W-:Y:S02]  /*1360*/  @UP0 USHF.R.U32.HI UR6, URZ, UR13, UR10 ;  /* 0x0000000dff060299 */ /* 0x000fe4000801160a */
[----:B------:R-:W-:Y:S02]  /*1370*/  UISETP.NE.AND UP0, UPT, UR14, 0x1, UPT ;  /* 0x000000010e00788c */ /* 0x000fe4000bf05270 */
[----:B-1----:R-:W-:-:S02]  /*1380*/  UIMAD.WIDE.U32 UR10, UR7, UR15, URZ ;  /* 0x0000000f070a72a5 */ /* 0x002fc4000f8e00ff */
[----:B--2---:R-:W-:Y:S01]  /*1390*/  UIMAD.WIDE.U32 UR12, UR6, UR8, URZ ;  /* 0x00000008060c72a5 */ /* 0x004fe2000f8e00ff */
[----:B------:R-:W-:Y:S02]  /*13a0*/  UMOV UR4, UR17 ;  /* 0x0000001100047c82 */ /* 0x000fe40008000000 */
[----:B------:R-:W-:Y:S02]  /*13b0*/  USHF.R.U32.HI UR4, URZ, UR21, UR4 ;  /* 0x00000015ff047299 */ /* 0x000fe40008011604 */
[----:B------:R-:W-:Y:S02]  /*13c0*/  UMOV UR10, UR11 ;  /* 0x0000000b000a7c82 */ /* 0x000fe40008000000 */
[----:B------:R-:W-:Y:S01]  /*13d0*/  UMOV UR12, UR13 ;  /* 0x0000000d000c7c82 */ /* 0x000fe20008000000 */
[----:B------:R-:W-:Y:S02]  /*13e0*/  @UP0 USHF.R.U32.HI UR7, URZ, UR21, UR10 ;  /* 0x00000015ff070299 */ /* 0x000fe4000801160a */
[----:B------:R-:W-:-:S02]  /*13f0*/  USEL UR4, UR28, UR4, !UP0 ;  /* 0x000000041c047287 */ /* 0x000fc4000c000000 */
[----:B------:R-:W-:Y:S02]  /*1400*/  UIMAD.WIDE.U32 UR10, UR7, UR8, URZ ;  /* 0x00000008070a72a5 */ /* 0x000fe4000f8e00ff */
[----:B------:R-:W-:Y:S02]  /*1410*/  @UP2 USHF.R.U32.HI UR6, URZ, UR9, UR12 ;  /* 0x00000009ff062299 */ /* 0x000fe4000801160c */
[----:B------:R-:W-:-:S03]  /*1420*/  UIMAD.WIDE.U32 UR12, UR4, UR8, URZ ;  /* 0x00000008040c72a5 */ /* 0x000fc6000f8e00ff */
[----:B------:R-:W-:Y:S02]  /*1430*/  UMOV UR10, UR11 ;  /* 0x0000000b000a7c82 */ /* 0x000fe40008000000 */
[----:B------:R-:W-:Y:S02]  /*1440*/  @UP2 USHF.R.U32.HI UR7, URZ, UR9, UR10 ;  /* 0x00000009ff072299 */ /* 0x000fe4000801160a */
[----:B------:R-:W-:Y:S02]  /*1450*/  UIMAD UR10, UR6, UR19, URZ ;  /* 0x00000013060a72a4 */ /* 0x000fe4000f8e02ff */
[----:B------:R-:W-:-:S04]  /*1460*/  UIMAD UR7, UR7, UR19, URZ ;  /* 0x00000013070772a4 */ /* 0x000fc8000f8e02ff */
[----:B------:R-:W-:-:S03]  /*1470*/  UISETP.GE.AND UP0, UPT, UR4, UR7, UPT ;  /* 0x000000070400728c */ /* 0x000fc6000bf06270 */
[----:B------:R-:W-:Y:S01]  /*1480*/  UMOV UR7, UR13 ;  /* 0x0000000d00077c82 */ /* 0x000fe20008000000 */
[----:B------:R-:W-:Y:S02]  /*1490*/  UISETP.GE.OR UP0, UPT, UR5, UR10, UP0 ;  /* 0x0000000a0500728c */ /* 0x000fe40008706670 */
[----:B------:R-:W-:Y:S02]  /*14a0*/  UIMAD.WIDE.U32 UR10, UR5, UR8, URZ ;  /* 0x00000008050a72a5 */ /* 0x000fe4000f8e00ff */
[----:B------:R-:W-:Y:S02]  /*14b0*/  USHF.R.U32.HI UR7, URZ, UR9, UR7 ;  /* 0x00000009ff077299 */ /* 0x000fe40008011607 */
[----:B------:R-:W-:Y:S02]  /*14c0*/  UIADD3 UR10, UPT, UPT, -UR4, URZ, URZ ;  /* 0x000000ff040a7290 */ /* 0x000fe4000fffe1ff */
[----:B------:R-:W-:Y:S02]  /*14d0*/  USEL UR7, UR4, UR7, !UP2 ;  /* 0x0000000704077287 */ /* 0x000fe4000d000000 */
[----:B------:R-:W-:Y:S01]  /*14e0*/  UIMAD UR10, UR14, UR10, UR28 ;  /* 0x0000000a0e0a72a4 */ /* 0x000fe2000f8e021c */
[----:B------:R-:W-:Y:S01]  /*14f0*/  @!UP0 UMOV UR8, UR11 ;  /* 0x0000000b00088c82 */ /* 0x000fe20008000000 */
[----:B------:R-:W-:-:S02]  /*1500*/  UIADD3 UR11, UPT, UPT, -UR5, URZ, URZ ;  /* 0x000000ff050b7290 */ /* 0x000fc4000fffe1ff */
[----:B------:R-:W-:Y:S02]  /*1510*/  @!UP0 USHF.R.U32.HI UR8, URZ, UR9, UR8 ;  /* 0x00000009ff088299 */ /* 0x000fe40008011608 */
[----:B------:R-:W-:Y:S02]  /*1520*/  UIADD3 UR9, UPT, UPT, -UR7, URZ, URZ ;  /* 0x000000ff07097290 */ /* 0x000fe4000fffe1ff */
[----:B------:R-:W-:Y:S02]  /*1530*/  @!UP0 USEL UR8, UR5, UR8, !UP2 ;  /* 0x0000000805088287 */ /* 0x000fe4000d000000 */
[----:B------:R-:W-:Y:S02]  /*1540*/  UIMAD UR9, UR19, UR9, UR4 ;  /* 0x00000009130972a4 */ /* 0x000fe4000f8e0204 */
[----:B------:R-:W-:Y:S02]  /*1550*/  @!UP0 UIADD3 UR7, UPT, UPT, UR7, -UR8, URZ ;  /* 0x8000000807078290 */ /* 0x000fe4000fffe0ff */
[----:B------:R-:W-:-:S02]  /*1560*/  @!UP0 UIMAD UR6, UR9, UR6, UR8 ;  /* 0x00000006090682a4 */ /* 0x000fc4000f8e0208 */
[----:B------:R-:W-:Y:S02]  /*1570*/  @!UP0 UIMAD UR4, UR7, UR19, UR5 ;  /* 0x00000013070482a4 */ /* 0x000fe4000f8e0205 */
[----:B------:R-:W-:Y:S02]  /*1580*/  UIMAD UR24, UR20, UR11, UR24 ;  /* 0x0000000b141872a4 */ /* 0x000fe4000f8e0218 */
[----:B------:R-:W-:Y:S01]  /*1590*/  UIMAD UR28, UR4, UR14, UR10 ;  /* 0x0000000e041c72a4 */ /* 0x000fe2000f8e020a */
[----:B------:R-:W-:Y:S02]  /*15a0*/  @!UP0 UMOV UR5, UR6 ;  /* 0x0000000600058c82 */ /* 0x000fe40008000000 */
[----:B------:R-:W-:-:S12]  /*15b0*/  UIMAD UR24, UR5, UR20, UR24 ;  /* 0x00000014051872a4 */ /* 0x000fd8000f8e0218 */
.L_x_18:
[----:B------:R-:W-:-:S09]  /*15c0*/  UISETP.NE.AND UP0, UPT, UR22, 0x1, UPT ;  /* 0x000000011600788c */ /* 0x000fd2000bf05270 */
[----:B------:R-:W-:Y:S05]  /*15d0*/  BRA.U UP0, `(.L_x_19) ;  /* 0x0000000100407547 */ /* 0x000fea000b800000 */
[----:B------:R-:W2:Y:S01]  /*15e0*/  LDCU.128 UR8, c[0x0][0xb10] ;  /* 0x00016200ff0877ac */ /* 0x000ea20008000c00 */
[----:B------:R-:W3:Y:S01]  /*15f0*/  LDCU UR12, c[0x0][0xb0c] ;  /* 0x00016180ff0c77ac */ /* 0x000ee20008000800 */
[----:B------:R-:W4:Y:S01]  /*1600*/  LDCU UR13, c[0x0][0xb20] ;  /* 0x00016400ff0d77ac */ /* 0x000f220008000800 */
[----:B--2---:R-:W-:Y:S02]  /*1610*/  UIMAD.WIDE.U32 UR4, UR24, UR8, URZ ;  /* 0x00000008180472a5 */ /* 0x004fe4000f8e00ff */
[----:B------:R-:W-:Y:S02]  /*1620*/  UIMAD.WIDE.U32 UR6, UR28, UR11, URZ ;  /* 0x0000000b1c0672a5 */ /* 0x000fe4000f8e00ff */
[----:B---3--:R-:W-:Y:S02]  /*1630*/  UISETP.NE.AND UP0, UPT, UR12, 0x1, UPT ;  /* 0x000000010c00788c */ /* 0x008fe4000bf05270 */
[----:B------:R-:W-:-:S03]  /*1640*/  USHF.R.U32.HI UR5, URZ, UR9, UR5 ;  /* 0x00000009ff057299 */ /* 0x000fc60008011605 */
[----:B------:R-:W-:Y:S01]  /*1650*/  UMOV UR4, UR7 ;  /* 0x0000000700047c82 */ /* 0x000fe20008000000 */
[----:B------:R-:W-:Y:S02]  /*1660*/  USEL UR5, UR24, UR5, !UP0 ;  /* 0x0000000518057287 */ /* 0x000fe4000c000000 */
[----:B------:R-:W-:Y:S02]  /*1670*/  UISETP.NE.AND UP0, UPT, UR10, 0x1, UPT ;  /* 0x000000010a00788c */ /* 0x000fe4000bf05270 */
[----:B----4-:R-:W-:-:S04]  /*1680*/  USHF.R.U32.HI UR4, URZ, UR13, UR4 ;  /* 0x0000000dff047299 */ /* 0x010fc80008011604 */
[----:B------:R-:W-:-:S04]  /*1690*/  USEL UR4, UR28, UR4, !UP0 ;  /* 0x000000041c047287 */ /* 0x000fc8000c000000 */
[----:B------:R-:W-:Y:S02]  /*16a0*/  UIADD3 UR6, UPT, UPT, UR5, -UR4, URZ ;  /* 0x8000000405067290 */ /* 0x000fe4000fffe0ff */
[----:B------:R-:W-:Y:S02]  /*16b0*/  UIADD3 UR4, UPT, UPT, -UR5, UR4, URZ ;  /* 0x0000000405047290 */ /* 0x000fe4000fffe1ff */
[----:B------:R-:W-:Y:S02]  /*16c0*/  UIMAD UR28, UR6, UR10, UR28 ;  /* 0x0000000a061c72a4 */ /* 0x000fe4000f8e021c */
[----:B------:R-:W-:-:S12]  /*16d0*/  UIMAD UR24, UR4, UR12, UR24 ;  /* 0x0000000c041872a4 */ /* 0x000fd8000f8e0218 */
.L_x_19:
[----:B------:R-:W-:Y:S01]  /*16e0*/  UISETP.NE.AND UP0, UPT, UR18, 0x2, UPT ;  /* 0x000000021200788c */ /* 0x000fe2000bf05270 */
[----:B------:R-:W-:Y:S09]  /*16f0*/  BRA.U !UP5, `(.L_x_20) ;  /* 0x000000010d0c7547 */ /* 0x000ff2000b800000 */
[----:B------:R-:W-:Y:S01]  /*1700*/  UCGABAR_WAIT ;  /* 0x0000000000007dc7 */ /* 0x000fe20008000000 */
[----:B------:R-:W-:Y:S01]  /*1710*/  CCTL.IVALL ;  /* 0x00000000ff00798f */ /* 0x000fe20002000000 */
[----:B------:R-:W-:Y:S05]  /*1720*/  BRA `(.L_x_21) ;  /* 0x0000000000047947 */ /* 0x000fea0003800000 */
.L_x_20:
[----:B------:R-:W-:Y:S06]  /*1730*/  BAR.SYNC.DEFER_BLOCKING 0x0 ;  /* 0x0000000000007b1d */ /* 0x000fec0000010000 */
.L_x_21:
[----:B------:R-:W-:Y:S05]  /*1740*/  BRA.U UP0, `(.L_x_22) ;  /* 0x00000015002c7547 */ /* 0x000fea000b800000 */
[----:B------:R-:W2:Y:S01]  /*1750*/  LDCU UR6, c[0x0][0x38c] ;  /* 0x00007180ff0677ac */ /* 0x000ea20008000800 */
[----:B------:R-:W-:Y:S01]  /*1760*/  PLOP3.LUT P1, PT, PT, PT, UP3, 0x80, 0x8 ;  /* 0x000000000008781c */ /* 0x000fe20003f2f038 */
[----:B------:R-:W-:Y:S01]  /*1770*/  IMAD.MOV.U32 R12, RZ, RZ, 0x1 ;  /* 0x00000001ff0c7424 */ /* 0x000fe200078e00ff */
[----:B------:R-:W-:Y:S01]  /*1780*/  ISETP.EQ.OR P2, PT, R0, RZ, P3 ;  /* 0x000000ff0000720c */ /* 0x000fe20001f42670 */
[----:B------:R-:W-:Y:S01]  /*1790*/  UISETP.NE.AND UP1, UPT, UR18, URZ, UPT ;  /* 0x000000ff1200728c */ /* 0x000fe2000bf25270 */
[----:B------:R-:W-:Y:S01]  /*17a0*/  PLOP3.LUT P1, PT, P1, PT, PT, 0x8, 0x80 ;  /* 0x000000000080781c */ /* 0x000fe20000f2e170 */
[----:B------:R-:W-:Y:S01]  /*17b0*/  USEL UR30, URZ, 0x1, UP6 ;  /* 0x00000001ff1e7887 */ /* 0x000fe2000b000000 */
[----:B------:R-:W-:Y:S01]  /*17c0*/  CS2R R10, SRZ ;  /* 0x00000000000a7805 */ /* 0x000fe2000001ff00 */
[----:B------:R-:W-:Y:S01]  /*17d0*/  IMAD.MOV.U32 R9, RZ, RZ, RZ ;  /* 0x000000ffff097224 */ /* 0x000fe200078e00ff */
[----:B------:R-:W3:Y:S01]  /*17e0*/  LDCU UR44, c[0x0][0x370] ;  /* 0x00006e00ff2c77ac */ /* 0x000ee20008000800 */
[----:B------:R-:W-:Y:S01]  /*17f0*/  IMAD.MOV.U32 R8, RZ, RZ, 0x1 ;  /* 0x00000001ff087424 */ /* 0x000fe200078e00ff */
[----:B------:R-:W4:Y:S01]  /*1800*/  LDCU.64 UR40, c[0x0][0x348] ;  /* 0x00006900ff2877ac */ /* 0x000f220008000a00 */
[----:B------:R-:W-:-:S02]  /*1810*/  USHF.R.U32.HI UR49, URZ, 0x6, UR29 ;  /* 0x00000006ff317899 */ /* 0x000fc4000801161d */
[----:B--2---:R-:W-:Y:S02]  /*1820*/  UIADD3 UR5, UPT, UPT, UR6, 0x7f, URZ ;  /* 0x0000007f06057890 */ /* 0x004fe4000fffe0ff */
[----:B------:R-:W-:Y:S02]  /*1830*/  UIADD3 UR50, UPT, UPT, UR6, 0xfe, URZ ;  /* 0x000000fe06327890 */ /* 0x000fe4000fffe0ff */
[----:B------:R-:W-:Y:S01]  /*1840*/  USHF.R.S32.HI UR4, URZ, 0x1f, UR5 ;  /* 0x0000001fff047899 */ /* 0x000fe20008011405 */
[----:B------:R-:W2:Y:S03]  /*1850*/  LDCU UR43, c[0x0][0x374] ;  /* 0x00006e80ff2b77ac */ /* 0x000ea60008000800 */
[----:B------:R-:W-:Y:S02]  /*1860*/  ULEA.HI UR4, UR4, UR5, URZ, 0x7 ;  /* 0x0000000504047291 */ /* 0x000fe4000f8f38ff */
[----:B------:R-:W-:-:S02]  /*1870*/  USEL UR30, UR30, 0x2, UP1 ;  /* 0x000000021e1e7887 */ /* 0x000fc40008800000 */
[----:B------:R-:W-:Y:S02]  /*1880*/  USHF.R.S32.HI UR46, URZ, 0x7, UR4 ;  /* 0x00000007ff2e7899 */ /* 0x000fe40008011404 */
[----:B------:R-:W-:Y:S02]  /*1890*/  UIADD3 UR4, UPT, UPT, UR6, -0x1, URZ ;  /* 0xffffffff06047890 */ /* 0x000fe4000fffe0ff */
[----:B------:R-:W-:Y:S02]  /*18a0*/  UISETP.LT.U32.AND UP0, UPT, UR46, 0x4, UPT ;  /* 0x000000042e00788c */ /* 0x000fe4000bf01070 */
[----:B------:R-:W-:Y:S02]  /*18b0*/  UISETP.GE.U32.AND UP2, UPT, UR4, -0xff, UPT ;  /* 0xffffff010400788c */ /* 0x000fe4000bf46070 */
[----:B------:R-:W-:Y:S01]  /*18c0*/  USEL UR45, UR46, 0x4, UP0 ;  /* 0x000000042e2d7887 */ /* 0x000fe20008000000 */
[----:B------:R-:W-:-:S03]  /*18d0*/  UMOV UR22, URZ ;  /* 0x000000ff00167c82 */ /* 0x000fc60008000000 */
[----:B------:R-:W-:Y:S02]  /*18e0*/  UIADD3 UR23, UPT, UPT, UR45, -0x1, URZ ;  /* 0xffffffff2d177890 */ /* 0x000fe4000fffe0ff */
[----:B------:R-:W-:-:S03]  /*18f0*/  UIADD3 UR48, UPT, UPT, UR46, -UR45, URZ ;  /* 0x8000002d2e307290 */ /* 0x000fc6000fffe0ff */
[----:B------:R-:W-:-:S04]  /*1900*/  @UP2 UIADD3 UR23, UPT, UPT, UR45, URZ, URZ ;  /* 0x000000ff2d172290 */ /* 0x000fc8000fffe0ff */
[----:B--234-:R-:W-:-:S12]  /*1910*/  UIADD3 UR23, UPT, UPT, UR23, 0x1, URZ ;  /* 0x0000000117177890 */ /* 0x01cfd8000fffe0ff */
.L_x_42:
[----:B------:R-:W-:Y:S01]  /*1920*/  UISETP.NE.AND UP0, UPT, UR47, URZ, UPT ;  /* 0x000000ff2f00728c */ /* 0x000fe2000bf05270 */
[----:B------:R-:W2:Y:S08]  /*1930*/  S2UR UR47, SR_CgaCtaId ;  /* 0x00000000002f79c3 */ /* 0x000eb00000008800 */
[----:B------:R-:W-:Y:S05]  /*1940*/  BRA.U UP0, `(.L_x_23) ;  /* 0x0000000100347547 */ /* 0x000fea000b800000 */
[----:B------:R-:W3:Y:S01]  /*1950*/  S2R R0, SR_CgaCtaId ;  /* 0x0000000000007919 */ /* 0x000ee20000008800 */
[----:B------:R-:W-:-:S04]  /*1960*/  MOV R2, 0x400 ;  /* 0x0000040000027802 */ /* 0x000fc80000000f00 */
[----:B---3--:R-:W-:Y:S02]  /*1970*/  LEA R0, R0, R2, 0x18 ;  /* 0x0000000200007211 */ /* 0x008fe400078ec0ff */
[----:B------:R-:W-:-:S03]  /*1980*/  SHF.L.U32 R2, R8, 0x1f, RZ ;  /* 0x0000001f08027819 */ /* 0x000fc600000006ff */
[----:B------:R-:W-:-:S04]  /*1990*/  IMAD R0, R9, 0x8, R0 ;  /* 0x0000000809007824 */ /* 0x000fc800078e0200 */
[----:B------:R-:W3:Y:S02]  /*19a0*/  SYNCS.PHASECHK.TRANS64.TRYWAIT P0, [R0+URZ+0x100], R2 ;  /* 0x00010002000075a7 */ /* 0x000ee400080011ff */
[----:B---3--:R-:W-:Y:S05]  /*19b0*/  @!P0 BRA `(.L_x_24) ;  /* 0x0000007000308947 */ /* 0x008fea0003800000 */
.L_x_138:
[----:B------:R-:W-:Y:S01]  /*19c0*/  VIADD R9, R9, 0x1 ;  /* 0x0000000109097836 */ /* 0x000fe20000000000 */
[----:B------:R3:W-:Y:S04]  /*19d0*/  SYNCS.ARRIVE.TRANS64.A1T0 RZ, [R0+URZ+0xf0], RZ ;  /* 0x0000f0ff00ff79a7 */ /* 0x0007e800081000ff */
[----:B------:R-:W-:-:S04]  /*19e0*/  ISETP.NE.AND P0, PT, R9, 0x2, PT ;  /* 0x000000020900780c */ /* 0x000fc80003f05270 */
[----:B------:R-:W-:Y:S02]  /*19f0*/  SEL R9, R9, RZ, P0 ;  /* 0x000000ff09097207 */ /* 0x000fe40000000000 */
[----:B---3--:R-:W-:-:S04]  /*1a00*/  SEL R0, RZ, 0x1, P0 ;  /* 0x00000001ff007807 */ /* 0x008fc80000000000 */
[----:B------:R-:W-:-:S07]  /*1a10*/  LOP3.LUT R8, R8, R0, RZ, 0x3c, !PT ;  /* 0x0000000008087212 */ /* 0x000fce00078e3cff */
.L_x_23:
[----:B------:R-:W-:Y:S01]  /*1a20*/  UMOV UR13, 0x400 ;  /* 0x00000400000d7882 */ /* 0x000fe20000000000 */
[----:B------:R-:W-:Y:S01]  /*1a30*/  SHF.L.U32 R0, R12, 0x1f, RZ ;  /* 0x0000001f0c007819 */ /* 0x000fe200000006ff */
[----:B--2---:R-:W-:Y:S02]  /*1a40*/  ULEA UR13, UR47, UR13, 0x18 ;  /* 0x0000000d2f0d7291 */ /* 0x004fe4000f8ec0ff */
[----:B------:R-:W-:Y:S02]  /*1a50*/  UISETP.GE.U32.AND UP0, UPT, UR50, 0xff, UPT ;  /* 0x000000ff3200788c */ /* 0x000fe4000bf06070 */
[----:B------:R-:W-:Y:S02]  /*1a60*/  ULEA UR4, UR22, UR13, 0x3 ;  /* 0x0000000d16047291 */ /* 0x000fe4000f8e18ff */
[----:B------:R-:W-:Y:S02]  /*1a70*/  USHF.L.U32 UR35, UR24, 0x6, URZ ;  /* 0x0000000618237899 */ /* 0x000fe400080006ff */
[----:B------:R-:W-:Y:S01]  /*1a80*/  ULEA UR19, UR28, UR49, 0x7 ;  /* 0x000000311c137291 */ /* 0x000fe2000f8e38ff */
[----:B------:R-:W-:-:S04]  /*1a90*/  UMOV UR14, URZ ;  /* 0x000000ff000e7c82 */ /* 0x000fc80008000000 */
[----:B------:R2:W3:Y:S01]  /*1aa0*/  SYNCS.PHASECHK.TRANS64.TRYWAIT P0, [UR4+0x20], R0 ;  /* 0x00002000ff0075a7 */ /* 0x0004e20008001104 */
[----:B------:R-:W-:Y:S06]  /*1ab0*/  BRA.U !UP0, `(.L_x_25) ;  /* 0x0000000108f47547 */ /* 0x000fec000b800000 */
[----:B------:R-:W-:Y:S01]  /*1ac0*/  UMOV UR21, URZ ;  /* 0x000000ff00157c82 */ /* 0x000fe20008000000 */
[----:B------:R-:W-:-:S05]  /*1ad0*/  UMOV UR4, UR22 ;  /* 0x0000001600047c82 */ /* 0x000fca0008000000 */
.L_x_31:
[----:B------:R-:W-:Y:S01]  /*1ae0*/  ULEA UR33, UR4, UR13, 0x3 ;  /* 0x0000000d04217291 */ /* 0x000fe2000f8e18ff */
[----:B---3--:R-:W-:Y:S01]  /*1af0*/  @!P3 MOV R2, 0xc000 ;  /* 0x0000c0000002b802 */ /* 0x008fe20000000f00 */
[----:B-1-3--:R-:W-:Y:S10]  /*1b00*/  @P0 BRA `(.L_x_26) ;  /* 0x00000000000c0947 */ /* 0x00aff40003800000 */
[----:B------:R-:W-:-:S04]  /*1b10*/  SHF.L.U32 R3, R12, 0x1f, RZ ;  /* 0x0000001f0c037819 */ /* 0x000fc800000006ff */
[----:B------:R-:W3:Y:S02]  /*1b20*/  SYNCS.PHASECHK.TRANS64.TRYWAIT P0, [UR33+0x20], R3 ;  /* 0x00002003ff0075a7 */ /* 0x000ee40008001121 */
[----:B---3--:R-:W-:Y:S05]  /*1b30*/  @!P0 BRA `(.L_x_27) ;  /* 0x0000006c00e48947 */ /* 0x008fea0003800000 */
.L_x_26:
[----:B------:R3:W-:Y:S01]  /*1b40*/  @!P3 SYNCS.ARRIVE.TRANS64 RZ, [UR33], R2 ;  /* 0x00000002ffffb9a7 */ /* 0x0007e20008000021 */
[----:B------:R-:W-:-:S04]  /*1b50*/  ULOP3.LUT UR5, UR30, 0x2, URZ, 0xfc, !UPT ;  /* 0x000000021e057892 */ /* 0x000fc8000f8efcff */
[----:B------:R-:W-:-:S09]  /*1b60*/  UISETP.NE.AND UP0, UPT, UR5, 0x2, UPT ;  /* 0x000000020500788c */ /* 0x000fd2000bf05270 */
[----:B------:R-:W-:Y:S05]  /*1b70*/  BRA.U UP0, `(.L_x_28) ;  /* 0x0000000100047547 */ /* 0x000fea000b800000 */
[----:B-1----:R-:W-:Y:S05]  /*1b80*/  BPT.TRAP 0x1 ;  /* 0x000000040000795c */ /* 0x002fea0000300000 */
.L_x_28:
[----:B------:R-:W-:Y:S04]  /*1b90*/  BSSY.RECONVERGENT B0, `(.L_x_29) ;  /* 0x0000003000007945 */ /* 0x000fe80003800200 */
[----:B------:R-:W-:Y:S05]  /*1ba0*/  @P2 BRA `(.L_x_30) ;  /* 0x0000000000042947 */ /* 0x000fea0003800000 */
[----:B-1----:R-:W-:Y:S05]  /*1bb0*/  BPT.TRAP 0x1 ;  /* 0x000000040000795c */ /* 0x002fea0000300000 */
.L_x_30:
[----:B-1----:R-:W-:Y:S05]  /*1bc0*/  BSYNC.RECONVERGENT B0 ;  /* 0x0000000000007941 */ /* 0x002fea0003800200 */
.L_x_29:
[----:B------:R-:W-:Y:S02]  /*1bd0*/  UIADD3 UR5, UPT, UPT, UR4, 0x1, URZ ;  /* 0x0000000104057890 */ /* 0x000fe4000fffe0ff */
[----:B------:R-:W-:Y:S02]  /*1be0*/  USHF.L.U32 UR4, UR4, 0xe, URZ ;  /* 0x0000000e04047899 */ /* 0x000fe400080006ff */
[----:B------:R-:W-:Y:S02]  /*1bf0*/  UISETP.NE.AND UP0, UPT, UR5, 0x4, UPT ;  /* 0x000000040500788c */ /* 0x000fe4000bf05270 */
[----:B------:R-:W-:Y:S02]  /*1c00*/  USHF.L.U32 UR34, UR21, 0x7, URZ ;  /* 0x0000000715227899 */ /* 0x000fe400080006ff */
[----:B------:R-:W-:Y:S02]  /*1c10*/  USEL UR6, URZ, 0x1, UP0 ;  /* 0x00000001ff067887 */ /* 0x000fe40008000000 */
[----:B------:R-:W-:-:S02]  /*1c20*/  USEL UR22, UR5, URZ, UP0 ;  /* 0x000000ff05167287 */ /* 0x000fc40008000000 */
[----:B------:R-:W-:Y:S02]  /*1c30*/  UIADD3 UR14, UP0, UPT, UR40, 0x180, URZ ;  /* 0x00000180280e7890 */ /* 0x000fe4000ff1e0ff */
[----:B------:R-:W-:Y:S01]  /*1c40*/  ULOP3.LUT UR8, UR4, UR29, URZ, 0xfc, !UPT ;  /* 0x0000001d04087292 */ /* 0x000fe2000f8efcff */
[----:B------:R-:W-:Y:S01]  /*1c50*/  LOP3.LUT R12, R12, UR6, RZ, 0x3c, !PT ;  /* 0x000000060c0c7c12 */ /* 0x000fe2000f8e3cff */
[----:B------:R-:W-:Y:S02]  /*1c60*/  UIADD3 UR21, UPT, UPT, UR21, 0x1, URZ ;  /* 0x0000000115157890 */ /* 0x000fe4000fffe0ff */
[----:B------:R-:W-:Y:S01]  /*1c70*/  UIADD3 UR6, UP1, UPT, UR40, 0x80, URZ ;  /* 0x0000008028067890 */ /* 0x000fe2000ff3e0ff */
[----:B--2---:R-:W-:Y:S01]  /*1c80*/  SHF.L.U32 R0, R12, 0x1f, RZ ;  /* 0x0000001f0c007819 */ /* 0x004fe200000006ff */
[----:B------:R-:W-:Y:S02]  /*1c90*/  UIADD3 UR24, UPT, UPT, UR13, UR4, URZ ;  /* 0x000000040d187290 */ /* 0x000fe4000fffe0ff */
[----:B------:R-:W-:-:S02]  /*1ca0*/  UIADD3.X UR15, UPT, UPT, URZ, UR41, URZ, UP0, !UPT ;  /* 0x00000029ff0f7290 */ /* 0x000fc400087fe4ff */
[----:B------:R-:W-:Y:S02]  /*1cb0*/  ULEA UR8, UR8, UR13, 0x1 ;  /* 0x0000000d08087291 */ /* 0x000fe4000f8e08ff */
[----:B------:R-:W-:Y:S02]  /*1cc0*/  ULEA UR5, UR22, UR13, 0x3 ;  /* 0x0000000d16057291 */ /* 0x000fe4000f8e18ff */
[----:B------:R-:W-:Y:S02]  /*1cd0*/  UISETP.NE.AND UP0, UPT, UR21, UR23, UPT ;  /* 0x000000171500728c */ /* 0x000fe4000bf05270 */
[----:B------:R-:W-:Y:S02]  /*1ce0*/  UIADD3.X UR7, UPT, UPT, URZ, UR41, URZ, UP1, !UPT ;  /* 0x00000029ff077290 */ /* 0x000fe40008ffe4ff */
[----:B------:R-:W-:Y:S02]  /*1cf0*/  UIADD3 UR32, UPT, UPT, UR24, 0x4400, URZ ;  /* 0x0000440018207890 */ /* 0x000fe4000fffe0ff */
[----:B------:R-:W-:Y:S01]  /*1d00*/  UIADD3 UR26, UPT, UPT, UR34, 0x40, URZ ;  /* 0x00000040221a7890 */ /* 0x000fe2000fffe0ff */
[----:B------:R4:W1:Y:S01]  /*1d10*/  SYNCS.PHASECHK.TRANS64.TRYWAIT P0, [UR5+0x20], R0 ;  /* 0x00002000ff0075a7 */ /* 0x0008620008001105 */
[----:B------:R-:W-:-:S02]  /*1d20*/  UIADD3 UR24, UPT, UPT, UR24, 0x6400, URZ ;  /* 0x0000640018187890 */ /* 0x000fc4000fffe0ff */
[----:B------:R-:W-:Y:S02]  /*1d30*/  UIADD3 UR16, UPT, UPT, UR8, 0x14400, URZ ;  /* 0x0001440008107890 */ /* 0x000fe4000fffe0ff */
[----:B------:R-:W-:Y:S01]  /*1d40*/  UIADD3 UR8, UPT, UPT, UR8, 0x18400, URZ ;  /* 0x0001840008087890 */ /* 0x000fe2000fffe0ff */
[----:B------:R-:W-:Y:S01]  /*1d50*/  UMOV UR38, 0x0 ;  /* 0x0000000000267882 */ /* 0x000fe20000000000 */
[----:B------:R-:W-:Y:S01]  /*1d60*/  UMOV UR39, 0x10000000 ;  /* 0x1000000000277882 */ /* 0x000fe20000000000 */
[----:B------:R-:W-:Y:S01]  /*1d70*/  UMOV UR25, UR33 ;  /* 0x0000002100197c82 */ /* 0x000fe20008000000 */
[----:B------:R-:W-:Y:S01]  /*1d80*/  UMOV UR27, UR35 ;  /* 0x00000023001b7c82 */ /* 0x000fe20008000000 */
[----:B------:R-:W-:Y:S01]  /*1d90*/  UMOV UR28, UR36 ;  /* 0x00000024001c7c82 */ /* 0x000fe20008000000 */
[----:B------:R-:W-:Y:S01]  /*1da0*/  UMOV UR5, 0xff0000 ;  /* 0x00ff000000057882 */ /* 0x000fe20000000000 */
[----:B------:R-:W-:Y:S01]  /*1db0*/  UMOV UR17, UR33 ;  /* 0x0000002100117c82 */ /* 0x000fe20008000000 */
[----:B------:R-:W-:Y:S01]  /*1dc0*/  UMOV UR20, UR36 ;  /* 0x0000002400147c82 */ /* 0x000fe20008000000 */
[----:B------:R-:W-:Y:S01]  /*1dd0*/  UMOV UR18, UR34 ;  /* 0x0000002200127c82 */ /* 0x000fe20008000000 */
[----:B------:R-:W-:Y:S01]  /*1de0*/  UTMALDG.3D [UR32], [UR6], desc[UR38] ;  /* 0x00002620060075b4 */ /* 0x000fe20008011000 */
[----:B------:R-:W-:Y:S01]  /*1df0*/  UMOV UR11, UR19 ;  /* 0x00000013000b7c82 */ /* 0x000fe20008000000 */
[----:B------:R-:W-:Y:S01]  /*1e00*/  UMOV UR12, UR36 ;  /* 0x00000024000c7c82 */ /* 0x000fe20008000000 */
[----:B------:R-:W-:Y:S01]  /*1e10*/  UMOV UR9, UR33 ;  /* 0x0000002100097c82 */ /* 0x000fe20008000000 */
[----:B------:R-:W-:Y:S01]  /*1e20*/  UMOV UR10, UR26 ;  /* 0x0000001a000a7c82 */ /* 0x000fe20008000000 */
[----:B------:R-:W-:Y:S01]  /*1e30*/  UMOV UR4, UR22 ;  /* 0x0000001600047c82 */ /* 0x000fe20008000000 */
[----:B------:R-:W-:Y:S01]  /*1e40*/  UTMALDG.3D [UR24], [UR6], desc[UR38] ;  /* 0x00002618060075b4 */ /* 0x000fe20008011000 */
[----:B------:R-:W-:Y:S01]  /*1e50*/  UTMALDG.3D.MULTICAST [UR16], [UR14], UR5, desc[UR38] ;  /* 0x000026100e0073b4 */ /* 0x000fe20008011805 */
[----:B------:R2:W-:Y:S02]  /*1e60*/  UTMALDG.3D.MULTICAST [UR8], [UR14], UR5, desc[UR38] ;  /* 0x000026080e0073b4 */ /* 0x0005e40008011805 */
[----:B--2---:R-:W-:Y:S01]  /*1e70*/  UMOV UR14, UR23 ;  /* 0x00000017000e7c82 */ /* 0x004fe20008000000 */
[----:B----4-:R-:W-:Y:S05]  /*1e80*/  BRA.U UP0, `(.L_x_31) ;  /* 0xfffffffd00147547 */ /* 0x010fea000b83ffff */
.L_x_25:
[----:B------:R-:W-:Y:S01]  /*1e90*/  ULEA UR4, UR22, UR13, 0x3 ;  /* 0x0000000d16047291 */ /* 0x000fe2000f8e18ff */
[----:B--2---:R-:W-:Y:S01]  /*1ea0*/  SHF.L.U32 R0, R12, 0x1f, RZ ;  /* 0x0000001f0c007819 */ /* 0x004fe200000006ff */
[----:B------:R-:W-:Y:S01]  /*1eb0*/  @!P1 SYNCS.ARRIVE.TRANS64.A1T0 RZ, [UR13+0x88], RZ ;  /* 0x000088ffffff99a7 */ /* 0x000fe2000810000d */
[----:B------:R-:W-:-:S06]  /*1ec0*/  UISETP.GT.AND UP0, UPT, UR46, UR45, UPT ;  /* 0x0000002d2e00728c */ /* 0x000fcc000bf04270 */
[----:B-1-3--:R1:W2:Y:S03]  /*1ed0*/  SYNCS.PHASECHK.TRANS64.TRYWAIT P0, [UR4+0x20], R0 ;  /* 0x00002000ff0075a7 */ /* 0x00a2a60008001104 */
[----:B------:R-:W-:Y:S05]  /*1ee0*/  BRA.U !UP0, `(.L_x_32) ;  /* 0x0000000108f07547 */ /* 0x000fea000b800000 */
[----:B------:R-:W-:Y:S01]  /*1ef0*/  UIADD3 UR15, UPT, UPT, UR48, UR14, URZ ;  /* 0x0000000e300f7290 */ /* 0x000fe2000fffe0ff */
[----:B------:R-:W-:-:S11]  /*1f00*/  UMOV UR4, UR22 ;  /* 0x0000001600047c82 */ /* 0x000fd60008000000 */
.L_x_38:
[----:B------:R-:W-:Y:S01]  /*1f10*/  ULEA UR33, UR4, UR13, 0x3 ;  /* 0x0000000d04217291 */ /* 0x000fe2000f8e18ff */
[----:B--2---:R-:W-:Y:S01]  /*1f20*/  @!P3 MOV R2, 0xc000 ;  /* 0x0000c0000002b802 */ /* 0x004fe20000000f00 */
[----:B--2-4-:R-:W-:Y:S10]  /*1f30*/  @P0 BRA `(.L_x_33) ;  /* 0x00000000000c0947 */ /* 0x014ff40003800000 */
[----:B------:R-:W-:-:S04]  /*1f40*/  SHF.L.U32 R3, R12, 0x1f, RZ ;  /* 0x0000001f0c037819 */ /* 0x000fc800000006ff */
[----:B------:R-:W2:Y:S02]  /*1f50*/  SYNCS.PHASECHK.TRANS64.TRYWAIT P0, [UR33+0x20], R3 ;  /* 0x00002003ff0075a7 */ /* 0x000ea40008001121 */
[----:B--2---:R-:W-:Y:S05]  /*1f60*/  @!P0 BRA `(.L_x_34) ;  /* 0x0000006800f08947 */ /* 0x004fea0003800000 */
.L_x_33:
[----:B------:R2:W-:Y:S01]  /*1f70*/  @!P3 SYNCS.ARRIVE.TRANS64 RZ, [UR33], R2 ;  /* 0x00000002ffffb9a7 */ /* 0x0005e20008000021 */
[----:B------:R-:W-:-:S04]  /*1f80*/  ULOP3.LUT UR5, UR30, 0x2, URZ, 0xfc, !UPT ;  /* 0x000000021e057892 */ /* 0x000fc8000f8efcff */
[----:B------:R-:W-:-:S09]  /*1f90*/  UISETP.NE.AND UP0, UPT, UR5, 0x2, UPT ;  /* 0x000000020500788c */ /* 0x000fd2000bf05270 */
[----:B------:R-:W-:Y:S05]  /*1fa0*/  BRA.U UP0, `(.L_x_35) ;  /* 0x0000000100047547 */ /* 0x000fea000b800000 */
[----:B------:R-:W-:Y:S05]  /*1fb0*/  BPT.TRAP 0x1 ;  /* 0x000000040000795c */ /* 0x000fea0000300000 */
.L_x_35:
[----:B------:R-:W-:Y:S04]  /*1fc0*/  BSSY.RECONVERGENT B0, `(.L_x_36) ;  /* 0x0000003000007945 */ /* 0x000fe80003800200 */
[----:B------:R-:W-:Y:S05]  /*1fd0*/  @P2 BRA `(.L_x_37) ;  /* 0x0000000000042947 */ /* 0x000fea0003800000 */
[----:B------:R-:W-:Y:S05]  /*1fe0*/  BPT.TRAP 0x1 ;  /* 0x000000040000795c */ /* 0x000fea0000300000 */
.L_x_37:
[----:B------:R-:W-:Y:S05]  /*1ff0*/  BSYNC.RECONVERGENT B0 ;  /* 0x0000000000007941 */ /* 0x000fea0003800200 */
.L_x_36:
[----:B------:R-:W-:Y:S02]  /*2000*/  UIADD3 UR5, UPT, UPT, UR4, 0x1, URZ ;  /* 0x0000000104057890 */ /* 0x000fe4000fffe0ff */
[----:B------:R-:W-:Y:S02]  /*2010*/  USHF.L.U32 UR7, UR4, 0xe, URZ ;  /* 0x0000000e04077899 */ /* 0x000fe400080006ff */
[----:B------:R-:W-:Y:S02]  /*2020*/  UISETP.NE.AND UP0, UPT, UR5, 0x4, UPT ;  /* 0x000000040500788c */ /* 0x000fe4000bf05270 */
[----:B------:R-:W-:Y:S02]  /*2030*/  ULOP3.LUT UR8, UR7, UR29, URZ, 0xfc, !UPT ;  /* 0x0000001d07087292 */ /* 0x000fe4000f8efcff */
[----:B------:R-:W-:Y:S02]  /*2040*/  USEL UR6, URZ, 0x1, UP0 ;  /* 0x00000001ff067887 */ /* 0x000fe40008000000 */
[----:B------:R-:W-:-:S02]  /*2050*/  USEL UR22, UR5, URZ, UP0 ;  /* 0x000000ff05167287 */ /* 0x000fc40008000000 */
[----:B------:R-:W-:Y:S02]  /*2060*/  UIADD3 UR4, UP1, UPT, UR40, 0x80, URZ ;  /* 0x0000008028047890 */ /* 0x000fe4000ff3e0ff */
[----:B------:R-:W-:Y:S01]  /*2070*/  ULEA UR5, UR22, UR13, 0x3 ;  /* 0x0000000d16057291 */ /* 0x000fe2000f8e18ff */
[----:B------:R-:W-:Y:S01]  /*2080*/  LOP3.LUT R12, R12, UR6, RZ, 0x3c, !PT ;  /* 0x000000060c0c7c12 */ /* 0x000fe2000f8e3cff */
[----:B------:R-:W-:Y:S02]  /*2090*/  UIADD3 UR24, UPT, UPT, UR13, UR7, URZ ;  /* 0x000000070d187290 */ /* 0x000fe4000fffe0ff */
[----:B------:R-:W-:Y:S01]  /*20a0*/  USHF.L.U32 UR34, UR14, 0x7, URZ ;  /* 0x000000070e227899 */ /* 0x000fe200080006ff */
[----:B-1----:R-:W-:Y:S01]  /*20b0*/  SHF.L.U32 R0, R12, 0x1f, RZ ;  /* 0x0000001f0c007819 */ /* 0x002fe200000006ff */
[----:B------:R-:W-:Y:S02]  /*20c0*/  UIADD3 UR6, UP0, UPT, UR40, 0x180, URZ ;  /* 0x0000018028067890 */ /* 0x000fe4000ff1e0ff */
[----:B------:R-:W-:Y:S01]  /*20d0*/  ULEA UR8, UR8, UR13, 0x1 ;  /* 0x0000000d08087291 */ /* 0x000fe2000f8e08ff */
[----:B------:R3:W4:Y:S01]  /*20e0*/  SYNCS.PHASECHK.TRANS64.TRYWAIT P0, [UR5+0x20], R0 ;  /* 0x00002000ff0075a7 */ /* 0x0007220008001105 */
[----:B------:R-:W-:-:S02]  /*20f0*/  UIADD3.X UR5, UPT, UPT, URZ, UR41, URZ, UP1, !UPT ;  /* 0x00000029ff057290 */ /* 0x000fc40008ffe4ff */
[----:B------:R-:W-:Y:S02]  /*2100*/  UIADD3 UR32, UPT, UPT, UR24, 0x4400, URZ ;  /* 0x0000440018207890 */ /* 0x000fe4000fffe0ff */
[----:B------:R-:W-:Y:S02]  /*2110*/  UIADD3 UR26, UPT, UPT, UR34, 0x40, URZ ;  /* 0x00000040221a7890 */ /* 0x000fe4000fffe0ff */
[----:B------:R-:W-:Y:S02]  /*2120*/  UIADD3 UR24, UPT, UPT, UR24, 0x6400, URZ ;  /* 0x0000640018187890 */ /* 0x000fe4000fffe0ff */
[----:B------:R-:W-:Y:S02]  /*2130*/  UIADD3.X UR7, UPT, UPT, URZ, UR41, URZ, UP0, !UPT ;  /* 0x00000029ff077290 */ /* 0x000fe400087fe4ff */
        /* <DEDUP_REMOVED lines=16> */
[----:B------:R-:W-:Y:S01]  /*2240*/  UIADD3 UR14, UPT, UPT, UR14, 0x1, URZ ;  /* 0x000000010e0e7890 */ /* 0x000fe2000fffe0ff */
[----:B------:R1:W-:Y:S03]  /*2250*/  UTMALDG.3D [UR24], [UR4], desc[UR38] ;  /* 0x00002618040075b4 */ /* 0x0003e60008011000 */
[----:B------:R-:W-:Y:S01]  /*2260*/  UISETP.NE.AND UP0, UPT, UR14, UR15, UPT ;  /* 0x0000000f0e00728c */ /* 0x000fe2000bf05270 */
[----:B------:R3:W-:Y:S01]  /*2270*/  UTMALDG.3D.MULTICAST [UR16], [UR6], UR21, desc[UR38] ;  /* 0x00002610060073b4 */ /* 0x0007e20008011815 */
[----:B------:R3:W-:Y:S01]  /*2280*/  UTMALDG.3D.MULTICAST [UR8], [UR6], UR21, desc[UR38] ;  /* 0x00002608060073b4 */ /* 0x0007e20008011815 */
[----:B-1----:R-:W-:-:S06]  /*2290*/  UMOV UR4, UR22 ;  /* 0x0000001600047c82 */ /* 0x002fcc0008000000 */
[----:B---3--:R-:W-:Y:S05]  /*22a0*/  BRA.U UP0, `(.L_x_38) ;  /* 0xfffffffd00187547 */ /* 0x008fea000b83ffff */
.L_x_32:
[C---:B------:R-:W-:Y:S01]  /*22b0*/  LEA R3, R11.reuse, UR13, 0x3 ;  /* 0x0000000d0b037c11 */ /* 0x040fe2000f8e18ff */
[----:B------:R-:W-:Y:S01]  /*22c0*/  NOP ;  /* 0x0000000000007918 */ /* 0x000fe20000000000 */
[----:B-1----:R-:W-:Y:S02]  /*22d0*/  SHF.L.U32 R0, R10, 0x1f, RZ ;  /* 0x0000001f0a007819 */ /* 0x002fe400000006ff */
[----:B------:R-:W-:Y:S02]  /*22e0*/  LEA R4, R11, UR13, 0x4 ;  /* 0x0000000d0b047c11 */ /* 0x000fe4000f8e20ff */
[----:B--2-4-:R-:W1:Y:S02]  /*22f0*/  SYNCS.PHASECHK.TRANS64.TRYWAIT P0, [R3+URZ+0x90], R0 ;  /* 0x00009000030075a7 */ /* 0x014e6400080011ff */
[----:B-1----:R-:W-:Y:S05]  /*2300*/  @!P0 BRA `(.L_x_39) ;  /* 0x0000006800208947 */ /* 0x002fea0003800000 */
.L_x_141:
[----:B------:R-:W2:Y:S01]  /*2310*/  LDS.128 R4, [R4+0x120] ;  /* 0x0001200004047984 */ /* 0x000ea20000000c00 */
[----:B------:R-:W-:Y:S01]  /*2320*/  UISETP.GE.AND UP0, UPT, UR42, 0x1, UPT ;  /* 0x000000012a00788c */ /* 0x000fe2000bf06270 */
[----:B------:R-:W-:Y:S01]  /*2330*/  @!PT LDS RZ, [RZ] ;  /* 0x00000000fffff984 */ /* 0x000fe20000000800 */
[----:B------:R-:W-:Y:S01]  /*2340*/  @!PT LDS RZ, [RZ] ;  /* 0x00000000fffff984 */ /* 0x000fe20000000800 */
[----:B------:R-:W-:Y:S01]  /*2350*/  @!PT LDS RZ, [RZ] ;  /* 0x00000000fffff984 */ /* 0x000fe20000000800 */
[----:B------:R-:W-:Y:S01]  /*2360*/  @!PT LDS RZ, [RZ] ;  /* 0x00000000fffff984 */ /* 0x000fe20000000800 */
[----:B------:R3:W-:Y:S06]  /*2370*/  MEMBAR.ALL.CTA ;  /* 0x0000000000007992 */ /* 0x0007ec0000008000 */
[----:B---3--:R-:W3:Y:S01]  /*2380*/  FENCE.VIEW.ASYNC.S ;  /* 0x00000000000073c6 */ /* 0x008ee20000000000 */
[----:B--2---:R-:W-:-:S13]  /*2390*/  LOP3.LUT P0, RZ, R6, 0x1, RZ, 0xc0, !PT ;  /* 0x0000000106ff7812 */ /* 0x004fda000780c0ff */
[----:B---3--:R-:W-:Y:S01]  /*23a0*/  VOTEU.ANY UP1, P0 ;  /* 0x0000000000ff7886 */ /* 0x008fe20000020100 */
[----:B------:R-:W-:-:S13]  /*23b0*/  PLOP3.LUT P0, PT, PT, PT, UP1, 0x80, 0x8 ;  /* 0x000000000008781c */ /* 0x000fda0003f0f018 */
[----:B-1----:R-:W-:Y:S02]  /*23c0*/  @P0 LOP3.LUT R0, R5, 0xffff, RZ, 0xc0, !PT ;  /* 0x0000ffff05000812 */ /* 0x002fe400078ec0ff */
[----:B------:R-:W-:Y:S02]  /*23d0*/  @P0 MOV R2, R4 ;  /* 0x0000000400020202 */ /* 0x000fe40000000f00 */
[----:B------:R-:W-:Y:S01]  /*23e0*/  @P0 R2UR UR5, R0 ;  /* 0x00000000000502ca */ /* 0x000fe200000e0000 */
[----:B------:R-:W-:Y:S01]  /*23f0*/  VIADD R0, R3, 0xa0 ;  /* 0x000000a003007836 */ /* 0x000fe20000000000 */
[----:B------:R-:W-:Y:S02]  /*2400*/  @P0 SHF.R.U32.HI R4, RZ, 0x10, R5 ;  /* 0x00000010ff040819 */ /* 0x000fe40000011605 */
[----:B------:R-:W-:Y:S02]  /*2410*/  @P0 R2UR UR6, R2 ;  /* 0x00000000020602ca */ /* 0x000fe400000e0000 */
[----:B------:R-:W-:-:S02]  /*2420*/  PRMT R0, RZ, 0x654, R0 ;  /* 0x00000654ff007816 */ /* 0x000fc40000000000 */
[----:B------:R-:W-:Y:S02]  /*2430*/  @P0 R2UR UR4, R4 ;  /* 0x00000000040402ca */ /* 0x000fe400000e0000 */
[----:B------:R1:W-:Y:S03]  /*2440*/  SYNCS.ARRIVE.TRANS64.RED.A1T0 RZ, [R0+URZ], RZ ;  /* 0x000000ff00ff79a7 */ /* 0x0003e600081004ff */
[----:B------:R-:W-:-:S04]  /*2450*/  @UP1 UMOV UR31, UR5 ;  /* 0x00000005001f1c82 */ /* 0x000fc80008000000 */
[----:B------:R-:W-:-:S04]  /*2460*/  @UP1 UMOV UR37, UR6 ;  /* 0x0000000600251c82 */ /* 0x000fc80008000000 */
[----:B------:R-:W-:Y:S01]  /*2470*/  @UP1 UMOV UR36, UR4 ;  /* 0x0000000400241c82 */ /* 0x000fe20008000000 */
[----:B------:R-:W-:Y:S05]  /*2480*/  BRA.U !UP0, `(.L_x_40) ;  /* 0x0000000108d47547 */ /* 0x000fea000b800000 */
[----:B------:R-:W2:Y:S01]  /*2490*/  LDCU.128 UR16, c[0x0][0xb10] ;  /* 0x00016200ff1077ac */ /* 0x000ea20008000c00 */
[----:B------:R-:W3:Y:S01]  /*24a0*/  LDCU UR12, c[0x0][0xb20] ;  /* 0x00016400ff0c77ac */ /* 0x000ee20008000800 */
[----:B------:R-:W4:Y:S01]  /*24b0*/  LDCU UR24, c[0x0][0xb0c] ;  /* 0x00016180ff1877ac */ /* 0x000f220008000800 */
[----:B------:R-:W1:Y:S01]  /*24c0*/  LDCU.64 UR8, c[0x0][0xb28] ;  /* 0x00016500ff0877ac */ /* 0x000e620008000a00 */
[----:B------:R-:W-:Y:S02]  /*24d0*/  UISETP.NE.AND UP3, UPT, UR42, 0x1, UPT ;  /* 0x000000012a00788c */ /* 0x000fe4000bf65270 */
[----:B--2---:R-:W-:Y:S02]  /*24e0*/  UIMAD.WIDE.U32 UR6, UR43, UR19, URZ ;  /* 0x000000132b0672a5 */ /* 0x004fe4000f8e00ff */
[----:B------:R-:W-:Y:S02]  /*24f0*/  UIMAD.WIDE.U32 UR4, UR44, UR16, URZ ;  /* 0x000000102c0472a5 */ /* 0x000fe4000f8e00ff */
[----:B------:R-:W-:-:S02]  /*2500*/  UISETP.NE.AND UP0, UPT, UR18, 0x1, UPT ;  /* 0x000000011200788c */ /* 0x000fc4000bf05270 */
[----:B------:R-:W-:Y:S01]  /*2510*/  UIMAD.WIDE.U32 UR20, UR31, UR19, URZ ;  /* 0x000000131f1472a5 */ /* 0x000fe2000f8e00ff */
[----:B------:R-:W-:Y:S02]  /*2520*/  UMOV UR6, UR7 ;  /* 0x0000000700067c82 */ /* 0x000fe40008000000 */
[----:B------:R-:W-:Y:S01]  /*2530*/  UMOV UR4, UR5 ;  /* 0x0000000500047c82 */ /* 0x000fe20008000000 */
[----:B---3--:R-:W-:Y:S02]  /*2540*/  USHF.R.U32.HI UR6, URZ, UR12, UR6 ;  /* 0x0000000cff067299 */ /* 0x008fe40008011606 */
[----:B----4-:R-:W-:Y:S02]  /*2550*/  UISETP.NE.AND UP2, UPT, UR24, 0x1, UPT ;  /* 0x000000011800788c */ /* 0x010fe4000bf45270 */
[----:B------:R-:W-:Y:S02]  /*2560*/  USHF.R.U32.HI UR4, URZ, UR17, UR4 ;  /* 0x00000011ff047299 */ /* 0x000fe40008011604 */
[----:B------:R-:W-:-:S02]  /*2570*/  USEL UR5, UR43, UR6, !UP0 ;  /* 0x000000062b057287 */ /* 0x000fc4000c000000 */
[----:B------:R-:W-:Y:S02]  /*2580*/  USEL UR6, UR44, UR4, !UP2 ;  /* 0x000000042c067287 */ /* 0x000fe4000d000000 */
[----:B-1----:R-:W-:Y:S01]  /*2590*/  UIMAD.WIDE.U32 UR10, UR5, UR8, URZ ;  /* 0x00000008050a72a5 */ /* 0x002fe2000f8e00ff */
[----:B------:R-:W-:Y:S01]  /*25a0*/  UMOV UR4, UR21 ;  /* 0x0000001500047c82 */ /* 0x000fe20008000000 */
[----:B------:R-:W-:Y:S02]  /*25b0*/  UIMAD.WIDE.U32 UR14, UR37, UR16, URZ ;  /* 0x00000010250e72a5 */ /* 0x000fe4000f8e00ff */
[----:B------:R-:W-:-:S03]  /*25c0*/  UIMAD.WIDE.U32 UR20, UR6, UR8, URZ ;  /* 0x00000008061472a5 */ /* 0x000fc6000f8e00ff */
[----:B------:R-:W-:Y:S01]  /*25d0*/  UMOV UR10, UR11 ;  /* 0x0000000b000a7c82 */ /* 0x000fe20008000000 */
[----:B------:R-:W-:Y:S02]  /*25e0*/  USHF.R.U32.HI UR4, URZ, UR12, UR4 ;  /* 0x0000000cff047299 */ /* 0x000fe40008011604 */
[----:B------:R-:W-:Y:S01]  /*25f0*/  @UP3 USHF.R.U32.HI UR5, URZ, UR9, UR10 ;  /* 0x00000009ff053299 */ /* 0x000fe2000801160a */
[----:B------:R-:W-:Y:S01]  /*2600*/  UMOV UR14, UR15 ;  /* 0x0000000f000e7c82 */ /* 0x000fe20008000000 */
[----:B------:R-:W-:Y:S01]  /*2610*/  UMOV UR20, UR21 ;  /* 0x0000001500147c82 */ /* 0x000fe20008000000 */
[----:B------:R-:W-:Y:S02]  /*2620*/  USHF.R.U32.HI UR17, URZ, UR17, UR14 ;  /* 0x00000011ff117299 */ /* 0x000fe4000801160e */
[----:B------:R-:W-:Y:S02]  /*2630*/  USEL UR4, UR31, UR4, !UP0 ;  /* 0x000000041f047287 */ /* 0x000fe4000c000000 */
[----:B------:R-:W-:-:S02]  /*2640*/  @UP3 USHF.R.U32.HI UR6, URZ, UR9, UR20 ;  /* 0x00000009ff063299 */ /* 0x000fc40008011614 */
[----:B------:R-:W-:Y:S02]  /*2650*/  UIMAD UR7, UR42, UR5, URZ ;  /* 0x000000052a0772a4 */ /* 0x000fe4000f8e02ff */
[----:B------:R-:W-:Y:S02]  /*2660*/  USEL UR5, UR37, UR17, !UP2 ;  /* 0x0000001125057287 */ /* 0x000fe4000d000000 */
[----:B------:R-:W-:Y:S02]  /*2670*/  UIMAD UR10, UR42, UR6, URZ ;  /* 0x000000062a0a72a4 */ /* 0x000fe4000f8e02ff */
[----:B------:R-:W-:Y:S02]  /*2680*/  UISETP.GE.AND UP0, UPT, UR4, UR7, UPT ;  /* 0x000000070400728c */ /* 0x000fe4000bf06270 */
[----:B------:R-:W-:Y:S02]  /*2690*/  UIMAD.WIDE.U32 UR14, UR4, UR8, URZ ;  /* 0x00000008040e72a5 */ /* 0x000fe4000f8e00ff */
[----:B------:R-:W-:-:S02]  /*26a0*/  UISETP.GE.OR UP0, UPT, UR5, UR10, UP0 ;  /* 0x0000000a0500728c */ /* 0x000fc40008706670 */
[----:B------:R-:W-:Y:S02]  /*26b0*/  UIMAD.WIDE.U32 UR10, UR5, UR8, URZ ;  /* 0x00000008050a72a5 */ /* 0x000fe4000f8e00ff */
[----:B------:R-:W-:Y:S01]  /*26c0*/  UIADD3 UR12, UPT, UPT, -UR4, URZ, URZ ;  /* 0x000000ff040c7290 */ /* 0x000fe2000fffe1ff */
[----:B------:R-:W-:Y:S01]  /*26d0*/  UMOV UR8, UR15 ;  /* 0x0000000f00087c82 */ /* 0x000fe20008000000 */
[----:B------:R-:W-:Y:S02]  /*26e0*/  UIADD3 UR10, UPT, UPT, -UR5, URZ, URZ ;  /* 0x000000ff050a7290 */ /* 0x000fe4000fffe1ff */
[----:B------:R-:W-:-:S03]  /*26f0*/  USHF.R.U32.HI UR8, URZ, UR9, UR8 ;  /* 0x00000009ff087299 */ /* 0x000fc60008011608 */
[----:B------:R-:W-:Y:S01]  /*2700*/  @!UP0 UMOV UR7, UR11 ;  /* 0x0000000b00078c82 */ /* 0x000fe20008000000 */
[----:B------:R-:W-:Y:S02]  /*2710*/  UIMAD UR12, UR18, UR12, UR31 ;  /* 0x0000000c120c72a4 */ /* 0x000fe4000f8e021f */
[----:B------:R-:W-:Y:S02]  /*2720*/  USEL UR8, UR4, UR8, !UP3 ;  /* 0x0000000804087287 */ /* 0x000fe4000d800000 */
[----:B------:R-:W-:Y:S02]  /*2730*/  @!UP0 USHF.R.U32.HI UR7, URZ, UR9, UR7 ;  /* 0x00000009ff078299 */ /* 0x000fe40008011607 */
[----:B------:R-:W-:Y:S02]  /*2740*/  UIADD3 UR9, UPT, UPT, -UR8, URZ, URZ ;  /* 0x000000ff08097290 */ /* 0x000fe4000fffe1ff */
[----:B------:R-:W-:Y:S02]  /*2750*/  @!UP0 USEL UR7, UR5, UR7, !UP3 ;  /* 0x0000000705078287 */ /* 0x000fe4000d800000 */
[----:B------:R-:W-:-:S02]  /*2760*/  UIMAD UR9, UR42, UR9, UR4 ;  /* 0x000000092a0972a4 */ /* 0x000fc4000f8e0204 */
[----:B------:R-:W-:Y:S02]  /*2770*/  @!UP0 UIADD3 UR8, UPT, UPT, UR8, -UR7, URZ ;  /* 0x8000000708088290 */ /* 0x000fe4000fffe0ff */
[----:B------:R-:W-:Y:S02]  /*2780*/  @!UP0 UIMAD UR7, UR9, UR6, UR7 ;  /* 0x00000006090782a4 */ /* 0x000fe4000f8e0207 */
[----:B------:R-:W-:Y:S02]  /*2790*/  @!UP0 UIMAD UR4, UR42, UR8, UR5 ;  /* 0x000000082a0482a4 */ /* 0x000fe4000f8e0205 */
[----:B------:R-:W-:Y:S02]  /*27a0*/  UIMAD UR6, UR24, UR10, UR37 ;  /* 0x0000000a180672a4 */ /* 0x000fe4000f8e0225 */
[----:B------:R-:W-:Y:S01]  /*27b0*/  UIMAD UR31, UR4, UR18, UR12 ;  /* 0x00000012041f72a4 */ /* 0x000fe2000f8e020c */
[----:B------:R-:W-:Y:S02]  /*27c0*/  @!UP0 UMOV UR5, UR7 ;  /* 0x0000000700058c82 */ /* 0x000fe40008000000 */
[----:B------:R-:W-:-:S12]  /*27d0*/  UIMAD UR37, UR5, UR24, UR6 ;  /* 0x00000018052572a4 */ /* 0x000fd8000f8e0206 */
.L_x_40:
[----:B------:R-:W2:Y:S02]  /*27e0*/  LDCU UR4, c[0x0][0xb30] ;  /* 0x00016600ff0477ac */ /* 0x000ea40008000800 */
[----:B--2---:R-:W-:-:S09]  /*27f0*/  UISETP.NE.AND UP0, UPT, UR4, 0x1, UPT ;  /* 0x000000010400788c */ /* 0x004fd2000bf05270 */
[----:B------:R-:W-:Y:S05]  /*2800*/  BRA.U UP0, `(.L_x_41) ;  /* 0x0000000100447547 */ /* 0x000fea000b800000 */
[----:B------:R-:W2:Y:S01]  /*2810*/  LDCU.128 UR8, c[0x0][0xb10] ;  /* 0x00016200ff0877ac */ /* 0x000ea20008000c00 */
[----:B------:R-:W3:Y:S01]  /*2820*/  LDCU UR12, c[0x0][0xb0c] ;  /* 0x00016180ff0c77ac */ /* 0x000ee20008000800 */
[----:B------:R-:W4:Y:S01]  /*2830*/  LDCU UR14, c[0x0][0xb20] ;  /* 0x00016400ff0e77ac */ /* 0x000f220008000800 */
[----:B--2---:R-:W-:Y:S02]  /*2840*/  UIMAD.WIDE.U32 UR6, UR37, UR8, URZ ;  /* 0x00000008250672a5 */ /* 0x004fe4000f8e00ff */
[----:B------:R-:W-:Y:S02]  /*2850*/  UIMAD.WIDE.U32 UR4, UR31, UR11, URZ ;  /* 0x0000000b1f0472a5 */ /* 0x000fe4000f8e00ff */
[----:B---3--:R-:W-:Y:S02]  /*2860*/  UISETP.NE.AND UP2, UPT, UR12, 0x1, UPT ;  /* 0x000000010c00788c */ /* 0x008fe4000bf45270 */
[----:B------:R-:W-:Y:S01]  /*2870*/  UISETP.NE.AND UP0, UPT, UR10, 0x1, UPT ;  /* 0x000000010a00788c */ /* 0x000fe2000bf05270 */
[----:B------:R-:W-:-:S02]  /*2880*/  UMOV UR6, UR7 ;  /* 0x0000000700067c82 */ /* 0x000fc40008000000 */
[----:B------:R-:W-:Y:S01]  /*2890*/  UMOV UR4, UR5 ;  /* 0x0000000500047c82 */ /* 0x000fe20008000000 */
[----:B------:R-:W-:Y:S02]  /*28a0*/  USHF.R.U32.HI UR9, URZ, UR9, UR6 ;  /* 0x00000009ff097299 */ /* 0x000fe40008011606 */
[----:B----4-:R-:W-:Y:S02]  /*28b0*/  USHF.R.U32.HI UR4, URZ, UR14, UR4 ;  /* 0x0000000eff047299 */ /* 0x010fe40008011604 */
[----:B------:R-:W-:Y:S02]  /*28c0*/  USEL UR5, UR37, UR9, !UP2 ;  /* 0x0000000925057287 */ /* 0x000fe4000d000000 */
[----:B------:R-:W-:-:S04]  /*28d0*/  USEL UR4, UR31, UR4, !UP0 ;  /* 0x000000041f047287 */ /* 0x000fc8000c000000 */
[----:B------:R-:W-:Y:S02]  /*28e0*/  UIADD3 UR6, UPT, UPT, UR5, -UR4, URZ ;  /* 0x8000000405067290 */ /* 0x000fe4000fffe0ff */
[----:B------:R-:W-:Y:S02]  /*28f0*/  UIADD3 UR4, UPT, UPT, -UR5, UR4, URZ ;  /* 0x0000000405047290 */ /* 0x000fe4000fffe1ff */
[----:B------:R-:W-:Y:S02]  /*2900*/  UIMAD UR31, UR6, UR10, UR31 ;  /* 0x0000000a061f72a4 */ /* 0x000fe4000f8e021f */
[----:B------:R-:W-:-:S12]  /*2910*/  UIMAD UR37, UR4, UR12, UR37 ;  /* 0x0000000c042572a4 */ /* 0x000fd8000f8e0225 */
.L_x_41:
[----:B------:R-:W-:Y:S01]  /*2920*/  VIADD R11, R11, 0x1 ;  /* 0x000000010b0b7836 */ /* 0x000fe20000000000 */
[----:B------:R-:W-:Y:S01]  /*2930*/  R2UR UR4, R47 ;  /* 0x000000002f0472ca */ /* 0x000fe200000e0000 */
[----:B------:R-:W-:Y:S01]  /*2940*/  UIADD3 UR24, UPT, UPT, UR37, UR63, URZ ;  /* 0x0000003f25187290 */ /* 0x000fe2000fffe0ff */
[----:B------:R-:W-:Y:S02]  /*2950*/  PLOP3.LUT P1, PT, PT, PT, PT, 0x80, 0x8 ;  /* 0x000000000008781c */ /* 0x000fe40003f2f070 */
[----:B------:R-:W-:-:S04]  /*2960*/  ISETP.NE.AND P0, PT, R11, 0x2, PT ;  /* 0x000000020b00780c */ /* 0x000fc80003f05270 */
[----:B-1----:R-:W-:Y:S02]  /*2970*/  SEL R0, RZ, 0x1, P0 ;  /* 0x00000001ff007807 */ /* 0x002fe40000000000 */
[----:B------:R-:W-:Y:S02]  /*2980*/  SEL R11, R11, RZ, P0 ;  /* 0x000000ff0b0b7207 */ /* 0x000fe40000000000 */
[----:B------:R-:W-:Y:S01]  /*2990*/  LOP3.LUT R10, R10, R0, RZ, 0x3c, !PT ;  /* 0x000000000a0a7212 */ /* 0x000fe200078e3cff */
[----:B------:R-:W-:Y:S01]  /*29a0*/  UIADD3 UR28, UPT, UPT, UR31, UR4, URZ ;  /* 0x000000041f1c7290 */ /* 0x000fe2000fffe0ff */
[----:B------:R-:W-:Y:S11]  /*29b0*/  BRA.U UP1, `(.L_x_42) ;  /* 0xffffffed01d87547 */ /* 0x000ff6000b83ffff */
[----:B------:R-:W-:Y:S01]  /*29c0*/  UIADD3 UR13, UPT, UPT, UR13, 0x20, URZ ;  /* 0x000000200d0d7890 */ /* 0x000fe2000fffe0ff */
[----:B------:R-:W-:-:S03]  /*29d0*/  SHF.L.U32 R2, R12, 0x1f, RZ ;  /* 0x0000001f0c027819 */ /* 0x000fc600000006ff */
[----:B------:R-:W-:-:S09]  /*29e0*/  ULEA UR4, UR22, UR13, 0x3 ;  /* 0x0000000d16047291 */ /* 0x000fd2000f8e18ff */
[----:B------:R-:W1:Y:S02]  /*29f0*/  SYNCS.PHASECHK.TRANS64.TRYWAIT P0, [UR4], R2 ;  /* 0x00000002ff0075a7 */ /* 0x000e640008001104 */
[----:B-1----:R-:W-:Y:S05]  /*2a00*/  @!P0 BRA `(.L_x_43) ;  /* 0x0000006000748947 */ /* 0x002fea0003800000 */
.L_x_143:
[----:B------:R-:W-:-:S04]  /*2a10*/  UIADD3 UR4, UPT, UPT, UR22, 0x1, URZ ;  /* 0x0000000116047890 */ /* 0x000fc8000fffe0ff */
[----:B------:R-:W-:-:S04]  /*2a20*/  UISETP.NE.AND UP0, UPT, UR4, 0x4, UPT ;  /* 0x000000040400788c */ /* 0x000fc8000bf05270 */
[----:B------:R-:W-:Y:S02]  /*2a30*/  USEL UR6, URZ, 0x1, UP0 ;  /* 0x00000001ff067887 */ /* 0x000fe40008000000 */
[----:B------:R-:W-:-:S04]  /*2a40*/  USEL UR4, UR4, URZ, UP0 ;  /* 0x000000ff04047287 */ /* 0x000fc80008000000 */
[----:B------:R-:W-:Y:S01]  /*2a50*/  ULEA UR5, UR4, UR13, 0x3 ;  /* 0x0000000d04057291 */ /* 0x000fe2000f8e18ff */
[----:B-1----:R-:W-:-:S04]  /*2a60*/  LOP3.LUT R2, R12, UR6, RZ, 0x3c, !PT ;  /* 0x000000060c027c12 */ /* 0x002fc8000f8e3cff */
[----:B------:R-:W-:-:S04]  /*2a70*/  SHF.L.U32 R3, R2, 0x1f, RZ ;  /* 0x0000001f02037819 */ /* 0x000fc800000006ff */
[----:B------:R-:W1:Y:S02]  /*2a80*/  SYNCS.PHASECHK.TRANS64.TRYWAIT P0, [UR5], R3 ;  /* 0x00000003ff0075a7 */ /* 0x000e640008001105 */
[----:B-1----:R-:W-:Y:S05]  /*2a90*/  @!P0 BRA `(.L_x_44) ;  /* 0x0000006000688947 */ /* 0x002fea0003800000 */
.L_x_145:
[----:B------:R-:W-:-:S04]  /*2aa0*/  UIADD3 UR4, UPT, UPT, UR4, 0x1, URZ ;  /* 0x0000000104047890 */ /* 0x000fc8000fffe0ff */
[----:B------:R-:W-:-:S04]  /*2ab0*/  UISETP.NE.AND UP0, UPT, UR4, 0x4, UPT ;  /* 0x000000040400788c */ /* 0x000fc8000bf05270 */
[----:B------:R-:W-:Y:S02]  /*2ac0*/  USEL UR6, URZ, 0x1, UP0 ;  /* 0x00000001ff067887 */ /* 0x000fe40008000000 */
[----:B------:R-:W-:-:S04]  /*2ad0*/  USEL UR4, UR4, URZ, UP0 ;  /* 0x000000ff04047287 */ /* 0x000fc80008000000 */
[----:B------:R-:W-:Y:S01]  /*2ae0*/  ULEA UR5, UR4, UR13, 0x3 ;  /* 0x0000000d04057291 */ /* 0x000fe2000f8e18ff */
[----:B------:R-:W-:-:S04]  /*2af0*/  LOP3.LUT R2, R2, UR6, RZ, 0x3c, !PT ;  /* 0x0000000602027c12 */ /* 0x000fc8000f8e3cff */
[----:B-1----:R-:W-:-:S04]  /*2b00*/  SHF.L.U32 R3, R2, 0x1f, RZ ;  /* 0x0000001f02037819 */ /* 0x002fc800000006ff */
[----:B------:R-:W1:Y:S02]  /*2b10*/  SYNCS.PHASECHK.TRANS64.TRYWAIT P0, [UR5], R3 ;  /* 0x00000003ff0075a7 */ /* 0x000e640008001105 */
[----:B-1----:R-:W-:Y:S05]  /*2b20*/  @!P0 BRA `(.L_x_45) ;  /* 0x00000060005c8947 */ /* 0x002fea0003800000 */
.L_x_147:
[----:B------:R-:W-:-:S04]  /*2b30*/  UIADD3 UR4, UPT, UPT, UR4, 0x1, URZ ;  /* 0x0000000104047890 */ /* 0x000fc8000fffe0ff */
[----:B------:R-:W-:-:S04]  /*2b40*/  UISETP.NE.AND UP0, UPT, UR4, 0x4, UPT ;  /* 0x000000040400788c */ /* 0x000fc8000bf05270 */
[----:B------:R-:W-:Y:S02]  /*2b50*/  USEL UR5, URZ, 0x1, UP0 ;  /* 0x00000001ff057887 */ /* 0x000fe40008000000 */
[----:B------:R-:W-:-:S04]  /*2b60*/  USEL UR4, UR4, URZ, UP0 ;  /* 0x000000ff04047287 */ /* 0x000fc80008000000 */
[----:B------:R-:W-:Y:S01]  /*2b70*/  ULEA UR4, UR4, UR13, 0x3 ;  /* 0x0000000d04047291 */ /* 0x000fe2000f8e18ff */
[----:B------:R-:W-:-:S04]  /*2b80*/  LOP3.LUT R2, R2, UR5, RZ, 0x3c, !PT ;  /* 0x0000000502027c12 */ /* 0x000fc8000f8e3cff */
[----:B------:R-:W-:Y:S01]  /*2b90*/  SHF.L.U32 R2, R2, 0x1f, RZ ;  /* 0x0000001f02027819 */ /* 0x000fe200000006ff */
[----:B-1----:R-:W-:-:S07]  /*2ba0*/  IMAD.U32 R0, RZ, RZ, UR4 ;  /* 0x00000004ff007e24 */ /* 0x002fce000f8e00ff */
.L_x_46:
[----:B-1----:R1:W2:Y:S02]  /*2bb0*/  SYNCS.PHASECHK.TRANS64.TRYWAIT P0, [R0+URZ], R2 ;  /* 0x00000002000075a7 */ /* 0x0022a400080011ff */
[----:B--2---:R-:W-:Y:S05]  /*2bc0*/  @!P0 NANOSLEEP.SYNCS 0x989680 ;  /* 0x009896800000895d */ /* 0x004fea0003900000 */
[----:B------:R-:W2:Y:S02]  /*2bd0*/  @!P0 SYNCS.PHASECHK.TRANS64 P0, [R0+URZ], R2 ;  /* 0x00000002000085a7 */ /* 0x000ea400080010ff */
[----:B--2---:R-:W-:Y:S05]  /*2be0*/  @P0 EXIT ;  /* 0x000000000000094d */ /* 0x004fea0003800000 */
[----:B------:R-:W-:Y:S05]  /*2bf0*/  BRA `(.L_x_46) ;  /* 0xfffffffc00ec7947 */ /* 0x000fea000383ffff */
.L_x_22:
[----:B------:R-:W-:-:S04]  /*2c00*/  UISETP.NE.AND UP0, UPT, UR47, URZ, UPT ;  /* 0x000000ff2f00728c */ /* 0x000fc8000bf05270 */
[----:B------:R-:W-:-:S09]  /*2c10*/  UISETP.NE.OR UP0, UPT, UR18, 0x1, UP0 ;  /* 0x000000011200788c */ /* 0x000fd20008705670 */
[----:B------:R-:W-:Y:S05]  /*2c20*/  BRA.U UP0, `(.L_x_47) ;  /* 0x0000000500487547 */ /* 0x000fea000b800000 */
[----:B------:R-:W-:Y:S01]  /*2c30*/  ISETP.GE.U32.AND P2, PT, R0, 0x8, PT ;  /* 0x000000080000780c */ /* 0x000fe20003f46070 */
[----:B------:R-:W-:Y:S01]  /*2c40*/  IMAD.MOV.U32 R12, RZ, RZ, 0x1 ;  /* 0x00000001ff0c7424 */ /* 0x000fe200078e00ff */
[----:B------:R-:W-:Y:S02]  /*2c50*/  CS2R R10, SRZ ;  /* 0x00000000000a7805 */ /* 0x000fe4000001ff00 */
[----:B------:R-:W-:Y:S01]  /*2c60*/  CS2R R8, SRZ ;  /* 0x0000000000087805 */ /* 0x000fe2000001ff00 */
[----:B------:R-:W-:Y:S01]  /*2c70*/  UMOV UR6, 0x400 ;  /* 0x0000040000067882 */ /* 0x000fe20000000000 */
[----:B------:R-:W-:Y:S01]  /*2c80*/  UMOV UR5, URZ ;  /* 0x000000ff00057c82 */ /* 0x000fe20008000000 */
[----:B------:R-:W-:-:S12]  /*2c90*/  ULEA UR6, UR47, UR6, 0x18 ;  /* 0x000000062f067291 */ /* 0x000fd8000f8ec0ff */
.L_x_51:
[----:B------:R-:W-:Y:S02]  /*2ca0*/  LEA R2, R8, UR6, 0x3 ;  /* 0x0000000608027c11 */ /* 0x000fe4000f8e18ff */
[----:B------:R-:W-:-:S03]  /*2cb0*/  SHF.L.U32 R4, R9, 0x1f, RZ ;  /* 0x0000001f09047819 */ /* 0x000fc600000006ff */
[----:B------:R-:W-:Y:S01]  /*2cc0*/  VIADD R5, R2, 0x100 ;  /* 0x0000010002057836 */ /* 0x000fe20000000000 */
[----:B------:R-:W2:Y:S02]  /*2cd0*/  SYNCS.PHASECHK.TRANS64.TRYWAIT P0, [R2+URZ+0xf0], R4 ;  /* 0x0000f004020075a7 */ /* 0x000ea400080011ff */
[----:B--2---:R-:W-:Y:S05]  /*2ce0*/  @!P0 BRA `(.L_x_48) ;  /* 0x0000006000048947 */ /* 0x004fea0003800000 */
.L_x_148:
[----:B------:R-:W-:Y:S01]  /*2cf0*/  ULEA UR4, UR5, UR6, 0x3 ;  /* 0x0000000605047291 */ /* 0x000fe2000f8e18ff */
[----:B--2---:R-:W-:Y:S01]  /*2d00*/  PRMT R2, RZ, 0x654, R5 ;  /* 0x00000654ff027816 */ /* 0x004fe20000000005 */
[----:B------:R-:W-:Y:S01]  /*2d10*/  @!P2 IMAD.MOV.U32 R4, RZ, RZ, 0x10 ;  /* 0x00000010ff04a424 */ /* 0x000fe200078e00ff */
[----:B------:R-:W-:Y:S01]  /*2d20*/  SHF.L.U32 R5, R12, 0x1f, RZ ;  /* 0x0000001f0c057819 */ /* 0x000fe200000006ff */
[----:B------:R-:W-:Y:S01]  /*2d30*/  UIADD3 UR7, UPT, UPT, UR4, 0x90, URZ ;  /* 0x0000009004077890 */ /* 0x000fe2000fffe0ff */
[----:B------:R2:W-:Y:S05]  /*2d40*/  SYNCS.ARRIVE.TRANS64.RED.A1T0 RZ, [R2+URZ], RZ ;  /* 0x000000ff02ff79a7 */ /* 0x0005ea00081004ff */
[----:B------:R-:W-:Y:S01]  /*2d50*/  IMAD.U32 R6, RZ, RZ, UR7 ;  /* 0x00000007ff067e24 */ /* 0x000fe2000f8e00ff */
[----:B------:R-:W3:Y:S04]  /*2d60*/  SYNCS.PHASECHK.TRANS64.TRYWAIT P0, [UR4+0xa0], R5 ;  /* 0x0000a005ff0075a7 */ /* 0x000ee80008001104 */
[----:B------:R-:W-:Y:S01]  /*2d70*/  PRMT R6, R0, 0x654, R6 ;  /* 0x0000065400067816 */ /* 0x000fe20000000006 */
[----:B--23--:R-:W-:Y:S06]  /*2d80*/  @!P0 BRA `(.L_x_49) ;  /* 0x0000005c00f08947 */ /* 0x00cfec0003800000 */
.L_x_150:
[----:B------:R-:W-:Y:S01]  /*2d90*/  ULEA UR8, UR5, UR6, 0x4 ;  /* 0x0000000605087291 */ /* 0x000fe2000f8e20ff */
[----:B------:R-:W-:Y:S01]  /*2da0*/  SEL R3, R6, R3, !P2 ;  /* 0x0000000306037207 */ /* 0x000fe20005000000 */
[----:B------:R-:W-:Y:S01]  /*2db0*/  UIADD3 UR9, UPT, UPT, UR4, 0x90, URZ ;  /* 0x0000009004097890 */ /* 0x000fe2000fffe0ff */
[----:B--2---:R-:W-:Y:S01]  /*2dc0*/  LEA R2, R11, UR6, 0x3 ;  /* 0x000000060b027c11 */ /* 0x004fe2000f8e18ff */
[----:B------:R-:W-:Y:S01]  /*2dd0*/  UIADD3 UR8, UPT, UPT, UR8, 0x120, URZ ;  /* 0x0000012008087890 */ /* 0x000fe2000fffe0ff */
[----:B------:R2:W-:Y:S01]  /*2de0*/  @!P2 SYNCS.ARRIVE.TRANS64.RED RZ, [R3+URZ], R4 ;  /* 0x0000000403ffa9a7 */ /* 0x0005e200080004ff */
[----:B------:R-:W-:Y:S01]  /*2df0*/  UIADD3 UR4, UPT, UPT, UR5, 0x1, URZ ;  /* 0x0000000105047890 */ /* 0x000fe2000fffe0ff */
[----:B------:R-:W-:-:S03]  /*2e00*/  VIADD R8, R8, 0x1 ;  /* 0x0000000108087836 */ /* 0x000fc60000000000 */
[----:B------:R-:W-:Y:S02]  /*2e10*/  UISETP.NE.AND UP0, UPT, UR4, 0x2, UPT ;  /* 0x000000020400788c */ /* 0x000fe4000bf05270 */
[----:B------:R-:W-:Y:S01]  /*2e20*/  ISETP.NE.AND P0, PT, R8, 0x2, PT ;  /* 0x000000020800780c */ /* 0x000fe20003f05270 */
[----:B------:R-:W-:Y:S06]  /*2e30*/  UGETNEXTWORKID.BROADCAST [UR8], [UR9] ;  /* 0x00000000080073ca */ /* 0x000fec0008000100 */
[----:B------:R-:W-:Y:S02]  /*2e40*/  USEL UR7, URZ, 0x1, UP0 ;  /* 0x00000001ff077887 */ /* 0x000fe40008000000 */
[----:B------:R-:W-:-:S04]  /*2e50*/  USEL UR5, UR4, URZ, UP0 ;  /* 0x000000ff04057287 */ /* 0x000fc80008000000 */
[----:B------:R-:W-:Y:S02]  /*2e60*/  LOP3.LUT R12, R12, UR7, RZ, 0x3c, !PT ;  /* 0x000000070c0c7c12 */ /* 0x000fe4000f8e3cff */
[----:B--2---:R-:W-:-:S04]  /*2e70*/  SHF.L.U32 R4, R10, 0x1f, RZ ;  /* 0x0000001f0a047819 */ /* 0x004fc800000006ff */
[----:B------:R-:W2:Y:S02]  /*2e80*/  SYNCS.PHASECHK.TRANS64.TRYWAIT P1, [R2+URZ+0x90], R4 ;  /* 0x00009004020075a7 */ /* 0x000ea400080211ff */
[----:B--2---:R-:W-:Y:S05]  /*2e90*/  @!P1 BRA `(.L_x_50) ;  /* 0x0000005c00c49947 */ /* 0x004fea0003800000 */
.L_x_151:
[C---:B--2---:R-:W-:Y:S01]  /*2ea0*/  LEA R4, R11.reuse, UR6, 0x4 ;  /* 0x000000060b047c11 */ /* 0x044fe2000f8e20ff */
[----:B------:R-:W-:Y:S01]  /*2eb0*/  VIADD R2, R2, 0xa0 ;  /* 0x000000a002027836 */ /* 0x000fe20000000000 */
[----:B------:R-:W-:Y:S01]  /*2ec0*/  SEL R8, R8, RZ, P0 ;  /* 0x000000ff08087207 */ /* 0x000fe20000000000 */
[----:B------:R-:W-:-:S03]  /*2ed0*/  VIADD R11, R11, 0x1 ;  /* 0x000000010b0b7836 */ /* 0x000fc60000000000 */
[----:B------:R-:W2:Y:S01]  /*2ee0*/  LDS.128 R4, [R4+0x120] ;  /* 0x0001200004047984 */ /* 0x000ea20000000c00 */
[----:B------:R-:W-:Y:S02]  /*2ef0*/  PRMT R2, RZ, 0x654, R2 ;  /* 0x00000654ff027816 */ /* 0x000fe40000000002 */
[C---:B------:R-:W-:Y:S01]  /*2f00*/  ISETP.NE.AND P1, PT, R11.reuse, 0x2, PT ;  /* 0x000000020b00780c */ /* 0x040fe20003f25270 */
[----:B------:R-:W-:Y:S01]  /*2f10*/  @!PT LDS RZ, [RZ] ;  /* 0x00000000fffff984 */ /* 0x000fe20000000800 */
[----:B------:R-:W-:Y:S01]  /*2f20*/  @!PT LDS RZ, [RZ] ;  /* 0x00000000fffff984 */ /* 0x000fe20000000800 */
[----:B------:R-:W-:Y:S01]  /*2f30*/  @!PT LDS RZ, [RZ] ;  /* 0x00000000fffff984 */ /* 0x000fe20000000800 */
[----:B------:R-:W-:Y:S01]  /*2f40*/  @!PT LDS RZ, [RZ] ;  /* 0x00000000fffff984 */ /* 0x000fe20000000800 */
[----:B------:R3:W-:Y:S06]  /*2f50*/  MEMBAR.ALL.CTA ;  /* 0x0000000000007992 */ /* 0x0007ec0000008000 */
[----:B---3--:R-:W3:Y:S01]  /*2f60*/  FENCE.VIEW.ASYNC.S ;  /* 0x00000000000073c6 */ /* 0x008ee20000000000 */
[----:B------:R-:W-:Y:S01]  /*2f70*/  SEL R11, R11, RZ, P1 ;  /* 0x000000ff0b0b7207 */ /* 0x000fe20000800000 */
[----:B---3--:R3:W-:Y:S01]  /*2f80*/  SYNCS.ARRIVE.TRANS64.RED.A1T0 RZ, [R2+URZ], RZ ;  /* 0x000000ff02ff79a7 */ /* 0x0087e200081004ff */
[----:B--2---:R-:W-:-:S02]  /*2f90*/  LOP3.LUT P3, RZ, R6, 0x1, RZ, 0xc0, !PT ;  /* 0x0000000106ff7812 */ /* 0x004fc4000786c0ff */
[----:B------:R-:W-:-:S04]  /*2fa0*/  SEL R4, RZ, 0x1, P1 ;  /* 0x00000001ff047807 */ /* 0x000fc80000800000 */
[----:B------:R-:W-:Y:S02]  /*2fb0*/  LOP3.LUT R10, R10, R4, RZ, 0x3c, !PT ;  /* 0x000000040a0a7212 */ /* 0x000fe400078e3cff */
[----:B---3--:R-:W-:-:S04]  /*2fc0*/  SEL R2, RZ, 0x1, P0 ;  /* 0x00000001ff027807 */ /* 0x008fc80000000000 */
[----:B------:R-:W-:Y:S01]  /*2fd0*/  LOP3.LUT R9, R9, R2, RZ, 0x3c, !PT ;  /* 0x0000000209097212 */ /* 0x000fe200078e3cff */
[----:B------:R-:W-:Y:S06]  /*2fe0*/  @P3 BRA `(.L_x_51) ;  /* 0xfffffffc002c3947 */ /* 0x000fec000383ffff */
[----:B------:R-:W-:Y:S01]  /*2ff0*/  ULEA UR4, UR5, UR6, 0x3 ;  /* 0x0000000605047291 */ /* 0x000fe2000f8e18ff */
[----:B------:R-:W-:-:S08]  /*3000*/  SHF.L.U32 R2, R12, 0x1f, RZ ;  /* 0x0000001f0c027819 */ /* 0x000fd000000006ff */
[----:B------:R-:W2:Y:S02]  /*3010*/  SYNCS.PHASECHK.TRANS64 P0, [UR4+0xa0], R2 ;  /* 0x0000a002ff0075a7 */ /* 0x000ea40008001004 */
[----:B--2---:R-:W-:Y:S05]  /*3020*/  @P0 BRA `(.L_x_52) ;  /* 0x0000000000080947 */ /* 0x004fea0003800000 */
[----:B------:R-:W2:Y:S02]  /*3030*/  SYNCS.PHASECHK.TRANS64.TRYWAIT P0, [UR4+0xa0], R2 ;  /* 0x0000a002ff0075a7 */ /* 0x000ea40008001104 */
[----:B--2---:R-:W-:Y:S05]  /*3040*/  @!P0 BRA `(.L_x_53) ;  /* 0x0000005c006c8947 */ /* 0x004fea0003800000 */
.L_x_52:
[----:B------:R-:W-:-:S04]  /*3050*/  UIADD3 UR7, UPT, UPT, UR5, 0x1, URZ ;  /* 0x0000000105077890 */ /* 0x000fc8000fffe0ff */
[----:B------:R-:W-:-:S04]  /*3060*/  UISETP.NE.AND UP0, UPT, UR7, 0x2, UPT ;  /* 0x000000020700788c */ /* 0x000fc8000bf05270 */
[----:B------:R-:W-:Y:S02]  /*3070*/  USEL UR8, URZ, 0x1, UP0 ;  /* 0x00000001ff087887 */ /* 0x000fe40008000000 */
[----:B------:R-:W-:-:S04]  /*3080*/  USEL UR7, UR7, URZ, UP0 ;  /* 0x000000ff07077287 */ /* 0x000fc80008000000 */
[----:B------:R-:W-:Y:S01]  /*3090*/  ULEA UR7, UR7, UR6, 0x3 ;  /* 0x0000000607077291 */ /* 0x000fe2000f8e18ff */
[----:B--2---:R-:W-:-:S04]  /*30a0*/  LOP3.LUT R2, R12, UR8, RZ, 0x3c, !PT ;  /* 0x000000080c027c12 */ /* 0x004fc8000f8e3cff */
[----:B------:R-:W-:-:S04]  /*30b0*/  SHF.L.U32 R0, R2, 0x1f, RZ ;  /* 0x0000001f02007819 */ /* 0x000fc800000006ff */
[----:B------:R-:W2:Y:S02]  /*30c0*/  SYNCS.PHASECHK.TRANS64 P0, [UR7+0xa0], R0 ;  /* 0x0000a000ff0075a7 */ /* 0x000ea40008001007 */
[----:B-12---:R-:W-:Y:S05]  /*30d0*/  @P0 EXIT ;  /* 0x000000000000094d */ /* 0x006fea0003800000 */
[----:B------:R-:W-:Y:S02]  /*30e0*/  SHF.L.U32 R2, R2, 0x1f, RZ ;  /* 0x0000001f02027819 */ /* 0x000fe400000006ff */
[----:B------:R-:W-:-:S07]  /*30f0*/  MOV R0, UR7 ;  /* 0x0000000700007c02 */ /* 0x000fce0008000f00 */
.L_x_54:
[----:B-1----:R1:W2:Y:S02]  /*3100*/  SYNCS.PHASECHK.TRANS64.TRYWAIT P0, [R0+URZ+0xa0], R2 ;  /* 0x0000a002000075a7 */ /* 0x0022a400080011ff */
[----:B--2---:R-:W-:Y:S05]  /*3110*/  @!P0 NANOSLEEP.SYNCS 0x989680 ;  /* 0x009896800000895d */ /* 0x004fea0003900000 */
[----:B------:R-:W2:Y:S02]  /*3120*/  @!P0 SYNCS.PHASECHK.TRANS64 P0, [R0+URZ+0xa0], R2 ;  /* 0x0000a002000085a7 */ /* 0x000ea400080010ff */
[----:B--2---:R-:W-:Y:S05]  /*3130*/  @P0 EXIT ;  /* 0x000000000000094d */ /* 0x004fea0003800000 */
[----:B------:R-:W-:Y:S05]  /*3140*/  BRA `(.L_x_54) ;  /* 0xfffffffc00ec7947 */ /* 0x000fea000383ffff */
.L_x_47:
[----:B------:R-:W-:Y:S05]  /*3150*/  BRA.U UP4, `(.L_x_55) ;  /* 0x0000001104447547 */ /* 0x000fea000b800000 */
[----:B------:R-:W-:Y:S01]  /*3160*/  UMOV UR4, 0x40 ;  /* 0x0000004000047882 */ /* 0x000fe20000000000 */
[----:B------:R-:W-:Y:S01]  /*3170*/  NOP ;  /* 0x0000000000007918 */ /* 0x000fe20000000000 */
[----:B------:R-:W-:Y:S01]  /*3180*/  ULEA UR5, UR47, UR4, 0x18 ;  /* 0x000000042f057291 */ /* 0x000fe2000f8ec0ff */
[----:B------:R-:W-:Y:S02]  /*3190*/  UMOV UR6, 0x400 ;  /* 0x0000040000067882 */ /* 0x000fe40000000000 */
[----:B------:R-:W-:-:S06]  /*31a0*/  ULEA UR6, UR47, UR6, 0x18 ;  /* 0x000000062f067291 */ /* 0x000fcc000f8ec0ff */
[----:B------:R-:W2:Y:S02]  /*31b0*/  LDS.U8 R0, [UR5+0x1c] ;  /* 0x00001c05ff007984 */ /* 0x000ea40008000000 */
[----:B--2---:R-:W-:-:S13]  /*31c0*/  ISETP.NE.AND P0, PT, R0, RZ, PT ;  /* 0x000000ff0000720c */ /* 0x004fda0003f05270 */
[----:B------:R-:W-:Y:S05]  /*31d0*/  @P0 BRA `(.L_x_56) ;  /* 0x0000000000580947 */ /* 0x000fea0003800000 */
[----:B------:R-:W-:-:S13]  /*31e0*/  ELECT P0, URZ, PT ;  /* 0x0000000000ff782f */ /* 0x000fda0003800000 */
[----:B------:R-:W-:Y:S05]  /*31f0*/  @!P0 BRA `(.L_x_57) ;  /* 0x0000000000608947 */ /* 0x000fea0003800000 */
[----:B------:R-:W-:Y:S01]  /*3200*/  UMOV UR4, 0x10 ;  /* 0x0000001000047882 */ /* 0x000fe20000000000 */
[----:B------:R-:W-:Y:S01]  /*3210*/  HFMA2 R0, -RZ, RZ, 0, 5.9604644775390625e-08 ;  /* 0x00000001ff007431 */ /* 0x000fe200000001ff */
[----:B------:R-:W-:-:S03]  /*3220*/  MOV R3, 0xffff ;  /* 0x0000ffff00037802 */ /* 0x000fc60000000f00 */
[----:B------:R-:W-:Y:S04]  /*3230*/  DEPBAR.LE SB2, 0x36 ;  /* 0x0000ad800000791a */ /* 0x000fe80000000000 */
[----:B------:R-:W2:Y:S02]  /*3240*/  UTCATOMSWS.FIND_AND_SET.ALIGN UP0, UR4, UR4 ;  /* 0x00000004000475e3 */ /* 0x000ea40008000800 */
[----:B--2---:R-:W-:Y:S01]  /*3250*/  MOV R4, UR4 ;  /* 0x0000000400047c02 */ /* 0x004fe20008000f00 */
[----:B------:R-:W-:Y:S06]  /*3260*/  BRA.U UP0, `(.L_x_58) ;  /* 0x0000000100187547 */ /* 0x000fec000b800000 */
.L_x_59:
[----:B------:R-:W-:Y:S05]  /*3270*/  NANOSLEEP 0x64 ;  /* 0x000000640000795d */ /* 0x000fea0003800000 */
[----:B------:R-:W-:-:S05]  /*3280*/  UMOV UR4, 0x10 ;  /* 0x0000001000047882 */ /* 0x000fca0000000000 */
[----:B------:R-:W-:Y:S04]  /*3290*/  DEPBAR.LE SB2, 0x36 ;  /* 0x0000ad800000791a */ /* 0x000fe80000000000 */
[----:B------:R-:W2:Y:S02]  /*32a0*/  UTCATOMSWS.FIND_AND_SET.ALIGN UP0, UR4, UR4 ;  /* 0x00000004000475e3 */ /* 0x000ea40008000800 */
[----:B--2---:R-:W-:Y:S01]  /*32b0*/  MOV R4, UR4 ;  /* 0x0000000400047c02 */ /* 0x004fe20008000f00 */
[----:B------:R-:W-:Y:S05]  /*32c0*/  BRA.U !UP0, `(.L_x_59) ;  /* 0xfffffffd08e87547 */ /* 0x000fea000b83ffff */
.L_x_58:
[-C--:B------:R-:W-:Y:S02]  /*32d0*/  SHF.L.U32 R3, R3, R4.reuse, RZ ;  /* 0x0000000403037219 */ /* 0x080fe400000006ff */
[----:B------:R-:W-:Y:S01]  /*32e0*/  SHF.L.U32 R0, R0, R4, RZ ;  /* 0x0000000400007219 */ /* 0x000fe200000006ff */
[----:B------:R-:W-:Y:S02]  /*32f0*/  IMAD.SHL.U32 R4, R4, 0x20, RZ ;  /* 0x0000002004047824 */ /* 0x000fe400078e00ff */
[----:B------:R2:W-:Y:S04]  /*3300*/  ATOMS.OR RZ, [UR5+0x14], R3 ;  /* 0x00001403ffff798c */ /* 0x0005e8000b000005 */
[----:B------:R2:W-:Y:S04]  /*3310*/  ATOMS.OR RZ, [UR5+0x18], R0 ;  /* 0x00001800ffff798c */ /* 0x0005e8000b000005 */
[----:B------:R2:W-:Y:S01]  /*3320*/  STS [UR6+0x140], R4 ;  /* 0x00014004ff007988 */ /* 0x0005e20008000806 */
[----:B------:R-:W-:Y:S05]  /*3330*/  BRA `(.L_x_57) ;  /* 0x0000000000107947 */ /* 0x000fea0003800000 */
.L_x_56:
[----:B------:R-:W-:Y:S02]  /*3340*/  MOV R0, 0xffffffff ;  /* 0xffffffff00007802 */ /* 0x000fe40000000f00 */
[----:B------:R-:W-:-:S03]  /*3350*/  MOV R4, 0x3380 ;  /* 0x0000338000047802 */ /* 0x000fc60000000f00 */
[----:B------:R2:W-:Y:S04]  /*3360*/  STS [UR6+0x140], R0 ;  /* 0x00014000ff007988 */ /* 0x0005e80008000806 */
[----:B-12--5:R-:W-:Y:S05]  /*3370*/  CALL.REL.NOINC `($__internal_1_$__cuda_sm10x_tcgen05_guardrail_trap_phase_invalid_during_alloc) ;  /* 0x0000006000b87944 */ /* 0x026fea0003c00000 */
.L_x_57:
[----:B------:R-:W-:Y:S05]  /*3380*/  WARPSYNC.ALL ;  /* 0x0000000000007948 */ /* 0x000fea0003800000 */
[----:B------:R-:W3:Y:S01]  /*3390*/  S2UR UR4, SR_CgaCtaId ;  /* 0x00000000000479c3 */ /* 0x000ee20000008800 */
[----:B------:R-:W-:Y:S01]  /*33a0*/  UMOV UR41, 0x400 ;  /* 0x0000040000297882 */ /* 0x000fe20000000000 */
[----:B------:R-:W-:-:S06]  /*33b0*/  NOP ;  /* 0x0000000000007918 */ /* 0x000fcc0000000000 */
[----:B------:R-:W-:Y:S06]  /*33c0*/  BAR.ARV 0x6, 0xa0 ;  /* 0x0182800000007b1d */ /* 0x000fec0000002000 */
[----:B------:R-:W4:Y:S01]  /*33d0*/  LDCU UR6, c[0x0][0x38c] ;  /* 0x00007180ff0677ac */ /* 0x000f220008000800 */
[----:B------:R-:W-:Y:S01]  /*33e0*/  LOP3.LUT R2, R2, 0xffff, RZ, 0xc0, !PT ;  /* 0x0000ffff02027812 */ /* 0x000fe200078ec0ff */
[----:B------:R-:W-:Y:S01]  /*33f0*/  IMAD.MOV.U32 R11, RZ, RZ, 0x1 ;  /* 0x00000001ff0b7424 */ /* 0x000fe200078e00ff */
[----:B------:R-:W-:Y:S01]  /*3400*/  CS2R R8, SRZ ;  /* 0x0000000000087805 */ /* 0x000fe2000001ff00 */
[----:B------:R-:W1:Y:S01]  /*3410*/  LDCU UR7, c[0x0][0x38c] ;  /* 0x00007180ff0777ac */ /* 0x000e620008000800 */
[----:B------:R-:W-:Y:S01]  /*3420*/  R2UR UR42, R2 ;  /* 0x00000000022a72ca */ /* 0x000fe200000e0000 */
[----:B------:R-:W-:Y:S01]  /*3430*/  IMAD.MOV.U32 R10, RZ, RZ, RZ ;  /* 0x000000ffff0a7224 */ /* 0x000fe200078e00ff */
[----:B------:R-:W-:Y:S01]  /*3440*/  UMOV UR45, URZ ;  /* 0x000000ff002d7c82 */ /* 0x000fe20008000000 */
[----:B------:R-:W-:Y:S01]  /*3450*/  UMOV UR39, URZ ;  /* 0x000000ff00277c82 */ /* 0x000fe20008000000 */
[----:B---3--:R-:W-:Y:S01]  /*3460*/  ULEA UR41, UR4, UR41, 0x18 ;  /* 0x0000002904297291 */ /* 0x008fe2000f8ec0ff */
[----:B------:R-:W-:Y:S01]  /*3470*/  UMOV UR62, 0x0 ;  /* 0x00000000003e7882 */ /* 0x000fe20000000000 */
[----:B------:R-:W-:-:S02]  /*3480*/  UMOV UR63, 0x4200490 ;  /* 0x04200490003f7882 */ /* 0x000fc40000000000 */
[----:B------:R-:W-:Y:S02]  /*3490*/  UIADD3 UR5, UPT, UPT, UR41, 0x4400, URZ ;  /* 0x0000440029057890 */ /* 0x000fe4000fffe0ff */
[----:B------:R-:W-:Y:S02]  /*34a0*/  UIADD3 UR4, UPT, UPT, UR41, 0x14400, URZ ;  /* 0x0001440029047890 */ /* 0x000fe4000fffe0ff */
[----:B----4-:R-:W-:Y:S01]  /*34b0*/  UIADD3 UR6, UPT, UPT, UR6, 0x7f, URZ ;  /* 0x0000007f06067890 */ /* 0x010fe2000fffe0ff */
[----:B--2---:R-:W2:Y:S01]  /*34c0*/  LDS R0, [UR41+0x140] ;  /* 0x00014029ff007984 */ /* 0x004ea20008000800 */
[----:B------:R-:W-:Y:S02]  /*34d0*/  USHF.R.U32.HI UR5, URZ, 0x4, UR5 ;  /* 0x00000004ff057899 */ /* 0x000fe40008011605 */
[----:B------:R-:W-:Y:S02]  /*34e0*/  USHF.R.S32.HI UR47, URZ, 0x1f, UR6 ;  /* 0x0000001fff2f7899 */ /* 0x000fe40008011406 */
[----:B------:R-:W-:-:S02]  /*34f0*/  USHF.R.U32.HI UR4, URZ, 0x4, UR4 ;  /* 0x00000004ff047899 */ /* 0x000fc40008011604 */
[----:B------:R-:W-:Y:S02]  /*3500*/  ULEA.HI UR47, UR47, UR6, URZ, 0x7 ;  /* 0x000000062f2f7291 */ /* 0x000fe4000f8f38ff */
[----:B------:R-:W-:Y:S02]  /*3510*/  ULOP3.LUT UR5, UR5, 0x3fff, URZ, 0xc0, !UPT ;  /* 0x00003fff05057892 */ /* 0x000fe4000f8ec0ff */
[----:B------:R-:W-:Y:S02]  /*3520*/  USHF.R.S32.HI UR47, URZ, 0x7, UR47 ;  /* 0x00000007ff2f7899 */ /* 0x000fe4000801142f */
[----:B------:R-:W-:Y:S02]  /*3530*/  ULOP3.LUT UR4, UR4, 0x3fff, URZ, 0xc0, !UPT ;  /* 0x00003fff04047892 */ /* 0x000fe4000f8ec0ff */
[----:B------:R-:W-:Y:S01]  /*3540*/  UISETP.LT.AND UP0, UPT, UR47, 0x1, UPT ;  /* 0x000000012f00788c */ /* 0x000fe2000bf01270 */
[----:B------:R-:W-:Y:S01]  /*3550*/  UMOV UR60, 0x0 ;  /* 0x00000000003c7882 */ /* 0x000fe20000000000 */
[----:B------:R-:W-:-:S02]  /*3560*/  UMOV UR61, 0x4200490 ;  /* 0x04200490003d7882 */ /* 0x000fc40000000000 */
[----:B------:R-:W-:Y:S01]  /*3570*/  USEL UR64, UR47, 0x1, !UP0 ;  /* 0x000000012f407887 */ /* 0x000fe2000c000000 */
[----:B------:R-:W-:Y:S01]  /*3580*/  UMOV UR58, 0x0 ;  /* 0x00000000003a7882 */ /* 0x000fe20000000000 */
[----:B------:R-:W-:Y:S01]  /*3590*/  UMOV UR59, 0x4200490 ;  /* 0x04200490003b7882 */ /* 0x000fe20000000000 */
[----:B------:R-:W-:Y:S01]  /*35a0*/  UMOV UR56, 0x0 ;  /* 0x0000000000387882 */ /* 0x000fe20000000000 */
[----:B------:R-:W-:Y:S01]  /*35b0*/  UMOV UR57, 0x4200490 ;  /* 0x0420049000397882 */ /* 0x000fe20000000000 */
[----:B------:R-:W-:Y:S01]  /*35c0*/  UMOV UR54, 0x0 ;  /* 0x0000000000367882 */ /* 0x000fe20000000000 */
[----:B------:R-:W-:Y:S01]  /*35d0*/  UMOV UR55, 0x4200490 ;  /* 0x0420049000377882 */ /* 0x000fe20000000000 */
[----:B------:R-:W-:Y:S01]  /*35e0*/  UMOV UR52, 0x0 ;  /* 0x0000000000347882 */ /* 0x000fe20000000000 */
[----:B------:R-:W-:Y:S01]  /*35f0*/  UMOV UR53, 0x4200490 ;  /* 0x0420049000357882 */ /* 0x000fe20000000000 */
[----:B------:R-:W-:Y:S02]  /*3600*/  ULOP3.LUT UR43, UR5, 0x10000, URZ, 0xfc, !UPT ;  /* 0x00010000052b7892 */ /* 0x000fe4000f8efcff */
[----:B------:R-:W-:-:S02]  /*3610*/  ULOP3.LUT UR44, UR4, 0x10000, URZ, 0xfc, !UPT ;  /* 0x00010000042c7892 */ /* 0x000fc4000f8efcff */
[----:B------:R-:W-:Y:S02]  /*3620*/  UIADD3 UR64, UPT, UPT, -UR64, URZ, URZ ;  /* 0x000000ff40407290 */ /* 0x000fe4000fffe1ff */
[----:B-1----:R-:W-:Y:S01]  /*3630*/  UISETP.GE.AND UP4, UPT, UR7, 0x1, UPT ;  /* 0x000000010700788c */ /* 0x002fe2000bf86270 */
[----:B------:R-:W-:Y:S01]  /*3640*/  UMOV UR50, 0x0 ;  /* 0x0000000000327882 */ /* 0x000fe20000000000 */
[----:B------:R-:W-:Y:S01]  /*3650*/  UMOV UR51, 0x4200490 ;  /* 0x0420049000337882 */ /* 0x000fe20000000000 */
[----:B------:R-:W-:Y:S01]  /*3660*/  UMOV UR48, 0x0 ;  /* 0x0000000000307882 */ /* 0x000fe20000000000 */
[----:B--2---:R-:W-:Y:S01]  /*3670*/  R2UR UR65, R0 ;  /* 0x00000000004172ca */ /* 0x004fe200000e0000 */
[----:B------:R-:W-:-:S14]  /*3680*/  UMOV UR49, 0x4200490 ;  /* 0x0420049000317882 */ /* 0x000fdc0000000000 */
.L_x_66:
[----:B------:R-:W-:Y:S02]  /*3690*/  LEA R0, R10, UR41, 0x3 ;  /* 0x000000290a007c11 */ /* 0x000fe4000f8e18ff */
[----:B------:R-:W-:Y:S02]  /*36a0*/  SHF.L.U32 R2, R9, 0x1f, RZ ;  /* 0x0000001f09027819 */ /* 0x000fe400000006ff */
[----:B------:R-:W-:Y:S01]  /*36b0*/  PLOP3.LUT P0, PT, PT, PT, UP4, 0x80, 0x8 ;  /* 0x000000000008781c */ /* 0x000fe20003f0f048 */
[----:B------:R-:W-:Y:S01]  /*36c0*/  VIADD R3, R0, 0xa0 ;  /* 0x000000a000037836 */ /* 0x000fe20000000000 */
[----:B-1----:R-:W1:Y:S02]  /*36d0*/  SYNCS.PHASECHK.TRANS64.TRYWAIT P1, [R0+URZ+0x90], R2 ;  /* 0x00009002000075a7 */ /* 0x002e6400080211ff */
[----:B-1-3--:R-:W-:Y:S09]  /*36e0*/  @!P1 BRA `(.L_x_60) ;  /* 0x0000005400dc9947 */ /* 0x00aff20003800000 */
.L_x_153:
[----:B------:R-:W-:Y:S01]  /*36f0*/  LEA R4, R10, UR41, 0x4 ;  /* 0x000000290a047c11 */ /* 0x000fe2000f8e20ff */
[----:B------:R-:W-:Y:S01]  /*3700*/  @UP4 ULEA UR4, UR39, UR41, 0x3 ;  /* 0x0000002927044291 */ /* 0x000fe2000f8e18ff */
[----:B------:R-:W-:Y:S01]  /*3710*/  PLOP3.LUT P2, PT, PT, PT, PT, 0x80, 0x8 ;  /* 0x000000000008781c */ /* 0x000fe20003f4f070 */
[----:B------:R-:W-:Y:S01]  /*3720*/  ULEA UR46, UR45, UR41, 0x3 ;  /* 0x000000292d2e7291 */ /* 0x000fe2000f8e18ff */
[----:B------:R-:W-:Y:S02]  /*3730*/  PRMT R3, RZ, 0x654, R3 ;  /* 0x00000654ff037816 */ /* 0x000fe40000000003 */
[----:B------:R-:W2:Y:S01]  /*3740*/  LDS.128 R4, [R4+0x120] ;  /* 0x0001200004047984 */ /* 0x000ea20000000c00 */
[----:B-1----:R-:W-:Y:S02]  /*3750*/  @P0 SHF.L.U32 R2, R8, 0x1f, RZ ;  /* 0x0000001f08020819 */ /* 0x002fe400000006ff */
[----:B------:R-:W-:Y:S01]  /*3760*/  SHF.L.U32 R0, R11, 0x1f, RZ ;  /* 0x0000001f0b007819 */ /* 0x000fe200000006ff */
[----:B------:R-:W-:Y:S01]  /*3770*/  @!PT LDS RZ, [RZ] ;  /* 0x00000000fffff984 */ /* 0x000fe20000000800 */
[----:B------:R-:W-:Y:S01]  /*3780*/  @!PT LDS RZ, [RZ] ;  /* 0x00000000fffff984 */ /* 0x000fe20000000800 */
[----:B------:R-:W-:Y:S01]  /*3790*/  @!PT LDS RZ, [RZ] ;  /* 0x00000000fffff984 */ /* 0x000fe20000000800 */
[----:B------:R-:W-:Y:S01]  /*37a0*/  @!PT LDS RZ, [RZ] ;  /* 0x00000000fffff984 */ /* 0x000fe20000000800 */
[----:B------:R1:W-:Y:S06]  /*37b0*/  MEMBAR.ALL.CTA ;  /* 0x0000000000007992 */ /* 0x0003ec0000008000 */
[----:B-1----:R-:W1:Y:S02]  /*37c0*/  FENCE.VIEW.ASYNC.S ;  /* 0x00000000000073c6 */ /* 0x002e640000000000 */
[----:B-1----:R1:W-:Y:S01]  /*37d0*/  SYNCS.ARRIVE.TRANS64.RED.A1T0 RZ, [R3+URZ], RZ ;  /* 0x000000ff03ff79a7 */ /* 0x0023e200081004ff */
[----:B------:R1:W3:Y:S01]  /*37e0*/  @P0 SYNCS.PHASECHK.TRANS64.TRYWAIT P2, [UR4], R2 ;  /* 0x00000002ff0005a7 */ /* 0x0002e20008041104 */
[----:B------:R-:W-:Y:S01]  /*37f0*/  ULEA.HI UR4, UR45, UR45, URZ, 0x1 ;  /* 0x0000002d2d047291 */ /* 0x000fe2000f8f08ff */
[----:B--2---:R-:W-:-:S03]  /*3800*/  LOP3.LUT P1, RZ, R6, 0x1, RZ, 0xc0, !PT ;  /* 0x0000000106ff7812 */ /* 0x004fc6000782c0ff */
[----:B------:R-:W-:Y:S02]  /*3810*/  USHF.L.U32 UR5, UR4, 0x6, URZ ;  /* 0x0000000604057899 */ /* 0x000fe400080006ff */
[----:B------:R-:W-:Y:S02]  /*3820*/  ULOP3.LUT UR36, UR4, 0xffe, URZ, 0xc0, !UPT ;  /* 0x00000ffe04247892 */ /* 0x000fe4000f8ec0ff */
[----:B------:R-:W-:Y:S02]  /*3830*/  ULOP3.LUT UR4, UR5, 0xffffff80, URZ, 0xc0, !UPT ;  /* 0xffffff8005047892 */ /* 0x000fe4000f8ec0ff */
[----:B------:R-:W-:Y:S02]  /*3840*/  UIADD3 UR36, UPT, UPT, -UR36, UR45, URZ ;  /* 0x0000002d24247290 */ /* 0x000fe4000fffe1ff */
[----:B------:R-:W-:Y:S01]  /*3850*/  UIADD3 UR4, UPT, UPT, UR65, UR4, URZ ;  /* 0x0000000441047290 */ /* 0x000fe2000fffe0ff */
[----:B------:R-:W2:Y:S03]  /*3860*/  SYNCS.PHASECHK.TRANS64.TRYWAIT P0, [UR46+0xd0], R0 ;  /* 0x0000d000ff0075a7 */ /* 0x000ea6000800112e */
[----:B------:R-:W-:Y:S01]  /*3870*/  ULEA UR36, UR36, UR4, 0x14 ;  /* 0x0000000424247291 */ /* 0x000fe2000f8ea0ff */
[----:B-123--:R-:W-:Y:S11]  /*3880*/  @!P0 BRA `(.L_x_61) ;  /* 0x0000005400888947 */ /* 0x00eff60003800000 */
.L_x_155:
[----:B------:R-:W-:Y:S01]  /*3890*/  IADD3 R10, PT, PT, R10, 0x1, RZ ;  /* 0x000000010a0a7810 */ /* 0x000fe20007ffe0ff */
[----:B------:R-:W-:Y:S06]  /*38a0*/  BRA.U !UP4, `(.L_x_62) ;  /* 0x000000050c107547 */ /* 0x000fec000b800000 */
[----:B------:R-:W-:Y:S01]  /*38b0*/  UPLOP3.LUT UP2, UPT, UPT, UPT, UPT, 0x40, 0x4 ;  /* 0x000000000004789c */ /* 0x000fe20003f4e870 */
[----:B------:R-:W-:Y:S01]  /*38c0*/  UMOV UR38, UR64 ;  /* 0x0000004000267c82 */ /* 0x000fe20008000000 */
[----:B------:R-:W-:Y:S01]  /*38d0*/  UMOV UR37, UR47 ;  /* 0x0000002f00257c82 */ /* 0x000fe20008000000 */
[----:B------:R-:W-:-:S08]  /*38e0*/  UMOV UR5, UR39 ;  /* 0x0000002700057c82 */ /* 0x000fd00008000000 */
.L_x_65:
[----:B------:R-:W-:Y:S02]  /*38f0*/  UIADD3 UR38, UPT, UPT, UR38, 0x1, URZ ;  /* 0x0000000126267890 */ /* 0x000fe4000fffe0ff */
[----:B------:R-:W-:Y:S02]  /*3900*/  ULEA UR7, UR5, UR41, 0x3 ;  /* 0x0000002905077291 */ /* 0x000fe4000f8e18ff */
[----:B------:R-:W-:Y:S01]  /*3910*/  UISETP.NE.AND UP3, UPT, UR38, URZ, UPT ;  /* 0x000000ff2600728c */ /* 0x000fe2000bf65270 */
[----:B--23--:R-:W-:Y:S10]  /*3920*/  @P2 BRA `(.L_x_63) ;  /* 0x00000000000c2947 */ /* 0x00cff40003800000 */
[----:B-1----:R-:W-:Y:S04]  /*3930*/  SHF.L.U32 R2, R8, 0x1f, RZ ;  /* 0x0000001f08027819 */ /* 0x002fe800000006ff */
[----:B------:R-:W1:Y:S02]  /*3940*/  SYNCS.PHASECHK.TRANS64.TRYWAIT P0, [UR7], R2 ;  /* 0x00000002ff0075a7 */ /* 0x000e640008001107 */
[----:B-1----:R-:W-:Y:S05]  /*3950*/  @!P0 BRA `(.L_x_64) ;  /* 0x00000054006c8947 */ /* 0x002fea0003800000 */
.L_x_63:
[----:B------:R-:W-:Y:S01]  /*3960*/  UISETP.NE.AND UP0, UPT, UR37, 0x1, UPT ;  /* 0x000000012500788c */ /* 0x000fe2000bf05270 */
[----:B------:R-:W-:Y:S01]  /*3970*/  PLOP3.LUT P2, PT, PT, PT, PT, 0x80, 0x8 ;  /* 0x000000000008781c */ /* 0x000fe20003f4f070 */
[----:B------:R-:W-:Y:S02]  /*3980*/  UIADD3 UR4, UPT, UPT, UR5, 0x1, URZ ;  /* 0x0000000105047890 */ /* 0x000fe4000fffe0ff */
[----:B------:R-:W-:Y:S02]  /*3990*/  UIADD3 UR40, UPT, UPT, UR7, 0x20, URZ ;  /* 0x0000002007287890 */ /* 0x000fe4000fffe0ff */
[----:B------:R-:W-:Y:S01]  /*39a0*/  UISETP.NE.AND UP1, UPT, UR4, 0x4, UPT ;  /* 0x000000040400788c */ /* 0x000fe2000bf25270 */
[----:B------:R-:W-:Y:S01]  /*39b0*/  PLOP3.LUT P0, PT, PT, PT, UP0, 0x80, 0x8 ;  /* 0x000000000008781c */ /* 0x000fe20003f0f008 */
[----:B------:R-:W-:Y:S02]  /*39c0*/  UIADD3 UR37, UPT, UPT, UR37, -0x1, URZ ;  /* 0xffffffff25257890 */ /* 0x000fe4000fffe0ff */
[----:B------:R-:W-:Y:S02]  /*39d0*/  USEL UR6, URZ, 0x1, UP1 ;  /* 0x00000001ff067887 */ /* 0x000fe40008800000 */
[----:B------:R-:W-:Y:S01]  /*39e0*/  USEL UR39, UR4, URZ, UP1 ;  /* 0x000000ff04277287 */ /* 0x000fe20008800000 */
[----:B------:R-:W-:Y:S01]  /*39f0*/  UMOV UR7, 0x40004040 ;  /* 0x4000404000077882 */ /* 0x000fe20000000000 */
[----:B------:R-:W-:Y:S02]  /*3a00*/  UMOV UR35, 0x40004040 ;  /* 0x4000404000237882 */ /* 0x000fe40000000000 */
[----:B------:R-:W-:Y:S01]  /*3a10*/  @UP0 ULEA UR4, UR39, UR41, 0x3 ;  /* 0x0000002927040291 */ /* 0x000fe2000f8e18ff */
[----:B------:R-:W-:Y:S01]  /*3a20*/  LOP3.LUT R8, R8, UR6, RZ, 0x3c, !PT ;  /* 0x0000000608087c12 */ /* 0x000fe2000f8e3cff */
[----:B------:R-:W-:Y:S01]  /*3a30*/  ULEA UR6, UR5, UR44, 0xb ;  /* 0x0000002c05067291 */ /* 0x000fe2000f8e58ff */
[----:B------:R-:W-:Y:S02]  /*3a40*/  UMOV UR33, 0x40004040 ;  /* 0x4000404000217882 */ /* 0x000fe40000000000 */
[----:B-1----:R-:W-:Y:S01]  /*3a50*/  @P0 SHF.L.U32 R0, R8, 0x1f, RZ ;  /* 0x0000001f08000819 */ /* 0x002fe200000006ff */
[----:B------:R-:W-:Y:S02]  /*3a60*/  UIADD3 UR34, UPT, UPT, UR6, 0x2, URZ ;  /* 0x0000000206227890 */ /* 0x000fe4000fffe0ff */
[----:B------:R-:W-:Y:S01]  /*3a70*/  UIADD3 UR30, UPT, UPT, UR6, 0x4, URZ ;  /* 0x00000004061e7890 */ /* 0x000fe2000fffe0ff */
[----:B------:R2:W3:Y:S01]  /*3a80*/  @P0 SYNCS.PHASECHK.TRANS64.TRYWAIT P2, [UR4], R0 ;  /* 0x00000000ff0005a7 */ /* 0x0004e20008041104 */
[----:B------:R-:W-:Y:S02]  /*3a90*/  ULEA UR4, UR5, UR43, 0xa ;  /* 0x0000002b05047291 */ /* 0x000fe4000f8e50ff */
[----:B------:R-:W-:Y:S02]  /*3aa0*/  UIADD3 UR26, UPT, UPT, UR6, 0x6, URZ ;  /* 0x00000006061a7890 */ /* 0x000fe4000fffe0ff */
        /* <DEDUP_REMOVED lines=10> */
[----:B------:R-:W-:Y:S01]  /*3b50*/  UIADD3 UR8, UPT, UPT, UR4, 0x206, URZ ;  /* 0x0000020604087890 */ /* 0x000fe2000fffe0ff */
[----:B------:R-:W-:Y:S01]  /*3b60*/  UMOV UR5, 0x40004040 ;  /* 0x4000404000057882 */ /* 0x000fe20000000000 */
[----:B------:R-:W-:Y:S01]  /*3b70*/  UMOV UR31, 0x40004040 ;  /* 0x40004040001f7882 */ /* 0x000fe20000000000 */
[----:B------:R1:W-:Y:S01]  /*3b80*/  UTCHMMA gdesc[UR4], gdesc[UR6], tmem[UR36], tmem[UR62], idesc[UR63], UP2 ;  /* 0x00ff3e06040075ea */ /* 0x0003e20009000024 */
[----:B------:R-:W-:Y:S01]  /*3b90*/  UPLOP3.LUT UP2, UPT, UPT, UPT, UPT, 0x80, 0x8 ;  /* 0x000000000008789c */ /* 0x000fe20003f4f070 */
[----:B------:R2:W-:Y:S01]  /*3ba0*/  UTCHMMA gdesc[UR32], gdesc[UR34], tmem[UR36], tmem[UR60], idesc[UR61], UPT ;  /* 0x00ff3c22200075ea */ /* 0x0005e2000b800024 */
[----:B------:R-:W-:Y:S01]  /*3bb0*/  UMOV UR29, 0x40004040 ;  /* 0x40004040001d7882 */ /* 0x000fe20000000000 */
[----:B------:R-:W-:Y:S01]  /*3bc0*/  UMOV UR27, 0x40004040 ;  /* 0x40004040001b7882 */ /* 0x000fe20000000000 */
        /* <DEDUP_REMOVED lines=12> */
[----:B------:R-:W-:Y:S01]  /*3c90*/  UMOV UR9, 0x40004040 ;  /* 0x4000404000097882 */ /* 0x000fe20000000000 */
[----:B------:R2:W-:Y:S01]  /*3ca0*/  UTCHMMA gdesc[UR12], gdesc[UR14], tmem[UR36], tmem[UR50], idesc[UR51], UPT ;  /* 0x00ff320e0c0075ea */ /* 0x0005e2000b800024 */
[----:B------:R2:W-:Y:S01]  /*3cb0*/  UTCHMMA gdesc[UR8], gdesc[UR10], tmem[UR36], tmem[UR48], idesc[UR49], UPT ;  /* 0x00ff300a080075ea */ /* 0x0005e2000b800024 */
[----:B------:R2:W-:Y:S01]  /*3cc0*/  UTCBAR.MULTICAST [UR40], URZ, UR42 ;  /* 0x000000ff280073e9 */ /* 0x0005e2000800082a */
[----:B-1----:R-:W-:Y:S01]  /*3cd0*/  UMOV UR5, UR39 ;  /* 0x0000002700057c82 */ /* 0x002fe20008000000 */
[----:B------:R-:W-:Y:S05]  /*3ce0*/  BRA.U UP3, `(.L_x_65) ;  /* 0xfffffffd03007547 */ /* 0x000fea000b83ffff */
.L_x_62:
[----:B------:R-:W-:Y:S01]  /*3cf0*/  UIADD3 UR4, UPT, UPT, UR45, 0x1, URZ ;  /* 0x000000012d047890 */ /* 0x000fe2000fffe0ff */
[C---:B------:R-:W-:Y:S01]  /*3d00*/  ISETP.NE.AND P0, PT, R10.reuse, 0x2, PT ;  /* 0x000000020a00780c */ /* 0x040fe20003f05270 */
[----:B------:R-:W-:Y:S02]  /*3d10*/  UIADD3 UR5, UPT, UPT, UR46, 0xb0, URZ ;  /* 0x000000b02e057890 */ /* 0x000fe4000fffe0ff */
[----:B------:R-:W-:Y:S01]  /*3d20*/  UISETP.NE.AND UP0, UPT, UR4, 0x4, UPT ;  /* 0x000000040400788c */ /* 0x000fe2000bf05270 */
[----:B-12---:R-:W-:Y:S02]  /*3d30*/  SEL R0, RZ, 0x1, P0 ;  /* 0x00000001ff007807 */ /* 0x006fe40000000000 */
[----:B------:R-:W-:Y:S01]  /*3d40*/  SEL R10, R10, RZ, P0 ;  /* 0x000000ff0a0a7207 */ /* 0x000fe20000000000 */
[----:B------:R-:W-:Y:S01]  /*3d50*/  USEL UR6, URZ, 0x1, UP0 ;  /* 0x00000001ff067887 */ /* 0x000fe20008000000 */
[----:B------:R-:W-:Y:S01]  /*3d60*/  LOP3.LUT R9, R9, R0, RZ, 0x3c, !PT ;  /* 0x0000000009097212 */ /* 0x000fe200078e3cff */
[----:B------:R-:W-:Y:S01]  /*3d70*/  USEL UR45, UR4, URZ, UP0 ;  /* 0x000000ff042d7287 */ /* 0x000fe20008000000 */
[----:B------:R1:W-:Y:S03]  /*3d80*/  UTCBAR [UR5], URZ ;  /* 0x000000ff050073e9 */ /* 0x0003e600080000ff */
[----:B------:R-:W-:Y:S01]  /*3d90*/  LOP3.LUT R11, R11, UR6, RZ, 0x3c, !PT ;  /* 0x000000060b0b7c12 */ /* 0x000fe2000f8e3cff */
[----:B------:R-:W-:Y:S07]  /*3da0*/  @P1 BRA `(.L_x_66) ;  /* 0xfffffff800381947 */ /* 0x000fee000383ffff */
[----:B------:R-:W2:Y:S01]  /*3db0*/  S2UR UR8, SR_CgaCtaId ;  /* 0x00000000000879c3 */ /* 0x000ea20000008800 */
[----:B------:R-:W-:Y:S01]  /*3dc0*/  ELECT P0, URZ, PT ;  /* 0x0000000000ff782f */ /* 0x000fe20003800000 */
[----:B------:R-:W-:Y:S01]  /*3dd0*/  IMAD.MOV.U32 R0, RZ, RZ, 0x1 ;  /* 0x00000001ff007424 */ /* 0x000fe200078e00ff */
[----:B------:R-:W-:Y:S01]  /*3de0*/  UIADD3 UR41, UPT, UPT, UR41, 0xd0, URZ ;  /* 0x000000d029297890 */ /* 0x000fe2000fffe0ff */
[----:B------:R-:W-:Y:S01]  /*3df0*/  SHF.L.U32 R2, R11, 0x1f, RZ ;  /* 0x0000001f0b027819 */ /* 0x000fe200000006ff */
[----:B------:R-:W-:-:S03]  /*3e00*/  UMOV UR4, 0x40 ;  /* 0x0000004000047882 */ /* 0x000fc60000000000 */
[----:B------:R-:W-:Y:S01]  /*3e10*/  UVIRTCOUNT.DEALLOC.SMPOOL 0x80 ;  /* 0x000000800000784c */ /* 0x000fe20000000000 */
[----:B--2---:R-:W-:Y:S02]  /*3e20*/  ULEA UR8, UR8, UR4, 0x18 ;  /* 0x0000000408087291 */ /* 0x004fe4000f8ec0ff */
[----:B------:R-:W-:-:S07]  /*3e30*/  ULEA UR4, UR45, UR41, 0x3 ;  /* 0x000000292d047291 */ /* 0x000fce000f8e18ff */
[----:B------:R2:W-:Y:S02]  /*3e40*/  @P0 STS.U8 [UR8+0x1c], R0 ;  /* 0x00001c00ff000988 */ /* 0x0005e40008000008 */
[----:B------:R-:W4:Y:S02]  /*3e50*/  SYNCS.PHASECHK.TRANS64.TRYWAIT P0, [UR4], R2 ;  /* 0x00000002ff0075a7 */ /* 0x000f240008001104 */
[----:B--2-4-:R-:W-:Y:S05]  /*3e60*/  @!P0 BRA `(.L_x_67) ;  /* 0x0000005000408947 */ /* 0x014fea0003800000 */
.L_x_158:
[----:B------:R-:W-:-:S04]  /*3e70*/  UIADD3 UR4, UPT, UPT, UR45, 0x1, URZ ;  /* 0x000000012d047890 */ /* 0x000fc8000fffe0ff */
[----:B------:R-:W-:-:S04]  /*3e80*/  UISETP.NE.AND UP0, UPT, UR4, 0x4, UPT ;  /* 0x000000040400788c */ /* 0x000fc8000bf05270 */
[----:B------:R-:W-:Y:S02]  /*3e90*/  USEL UR6, URZ, 0x1, UP0 ;  /* 0x00000001ff067887 */ /* 0x000fe40008000000 */
[----:B------:R-:W-:-:S04]  /*3ea0*/  USEL UR4, UR4, URZ, UP0 ;  /* 0x000000ff04047287 */ /* 0x000fc80008000000 */
[----:B-1----:R-:W-:Y:S01]  /*3eb0*/  ULEA UR5, UR4, UR41, 0x3 ;  /* 0x0000002904057291 */ /* 0x002fe2000f8e18ff */
[----:B--2---:R-:W-:-:S04]  /*3ec0*/  LOP3.LUT R2, R11, UR6, RZ, 0x3c, !PT ;  /* 0x000000060b027c12 */ /* 0x004fc8000f8e3cff */
[----:B------:R-:W-:-:S04]  /*3ed0*/  SHF.L.U32 R3, R2, 0x1f, RZ ;  /* 0x0000001f02037819 */ /* 0x000fc800000006ff */
[----:B------:R-:W1:Y:S02]  /*3ee0*/  SYNCS.PHASECHK.TRANS64.TRYWAIT P0, [UR5], R3 ;  /* 0x00000003ff0075a7 */ /* 0x000e640008001105 */
[----:B-1----:R-:W-:Y:S05]  /*3ef0*/  @!P0 BRA `(.L_x_68) ;  /* 0x0000005000348947 */ /* 0x002fea0003800000 */
.L_x_160:
        /* <DEDUP_REMOVED lines=9> */
.L_x_162:
[----:B------:R-:W-:-:S04]  /*3f90*/  UIADD3 UR4, UPT, UPT, UR4, 0x1, URZ ;  /* 0x0000000104047890 */ /* 0x000fc8000fffe0ff */
[----:B------:R-:W-:-:S04]  /*3fa0*/  UISETP.NE.AND UP0, UPT, UR4, 0x4, UPT ;  /* 0x000000040400788c */ /* 0x000fc8000bf05270 */
[----:B------:R-:W-:Y:S02]  /*3fb0*/  USEL UR5, URZ, 0x1, UP0 ;  /* 0x00000001ff057887 */ /* 0x000fe40008000000 */
[----:B------:R-:W-:-:S04]  /*3fc0*/  USEL UR4, UR4, URZ, UP0 ;  /* 0x000000ff04047287 */ /* 0x000fc80008000000 */
[----:B------:R-:W-:Y:S01]  /*3fd0*/  ULEA UR4, UR4, UR41, 0x3 ;  /* 0x0000002904047291 */ /* 0x000fe2000f8e18ff */
[----:B------:R-:W-:-:S04]  /*3fe0*/  LOP3.LUT R2, R2, UR5, RZ, 0x3c, !PT ;  /* 0x0000000502027c12 */ /* 0x000fc8000f8e3cff */
[----:B------:R-:W-:-:S04]  /*3ff0*/  SHF.L.U32 R2, R2, 0x1f, RZ ;  /* 0x0000001f02027819 */ /* 0x000fc800000006ff */
[----:B------:R-:W2:Y:S02]  /*4000*/  SYNCS.PHASECHK.TRANS64.TRYWAIT P0, [UR4], R2 ;  /* 0x00000002ff0075a7 */ /* 0x000ea40008001104 */
[----:B--2---:R-:W-:Y:S05]  /*4010*/  @!P0 BRA `(.L_x_70) ;  /* 0x00000050001c8947 */ /* 0x004fea0003800000 */
.L_x_164:
[----:B------:R-:W-:Y:S01]  /*4020*/  NOP ;  /* 0x0000000000007918 */ /* 0x000fe20000000000 */
[----:B-1----:R-:W1:Y:S01]  /*4030*/  LDS R0, [UR8+0x14] ;  /* 0x00001408ff007984 */ /* 0x002e620008000800 */
[----:B------:R-:W-:Y:S01]  /*4040*/  ULOP3.LUT UR4, UR65, 0xffff, URZ, 0xc0, !UPT ;  /* 0x0000ffff41047892 */ /* 0x000fe2000f8ec0ff */
[----:B------:R-:W-:Y:S01]  /*4050*/  UMOV UR5, 0xffff ;  /* 0x0000ffff00057882 */ /* 0x000fe20000000000 */
[----:B------:R-:W-:Y:S02]  /*4060*/  UMOV UR6, 0x1 ;  /* 0x0000000100067882 */ /* 0x000fe40000000000 */
[----:B------:R-:W-:-:S04]  /*4070*/  USHF.R.U32.HI UR4, URZ, 0x5, UR4 ;  /* 0x00000005ff047899 */ /* 0x000fc80008011604 */
[----:B------:R-:W-:Y:S02]  /*4080*/  USHF.L.U32 UR5, UR5, UR4, URZ ;  /* 0x0000000405057299 */ /* 0x000fe400080006ff */
[----:B------:R-:W-:-:S04]  /*4090*/  USHF.L.U32 UR4, UR6, UR4, URZ ;  /* 0x0000000406047299 */ /* 0x000fc800080006ff */
[----:B-1----:R-:W-:-:S04]  /*40a0*/  LOP3.LUT R0, R0, UR5, RZ, 0xc0, !PT ;  /* 0x0000000500007c12 */ /* 0x002fc8000f8ec0ff */
[----:B------:R-:W-:-:S13]  /*40b0*/  ISETP.NE.AND P0, PT, R0, UR5, PT ;  /* 0x0000000500007c0c */ /* 0x000fda000bf05270 */
[----:B------:R-:W-:Y:S05]  /*40c0*/  @P0 BRA `(.L_x_71) ;  /* 0x0000000000580947 */ /* 0x000fea0003800000 */
[----:B------:R-:W1:Y:S02]  /*40d0*/  LDS R0, [UR8+0x18] ;  /* 0x00001808ff007984 */ /* 0x000e640008000800 */
[----:B-1----:R-:W-:-:S04]  /*40e0*/  LOP3.LUT R0, R0, UR4, RZ, 0xc0, !PT ;  /* 0x0000000400007c12 */ /* 0x002fc8000f8ec0ff */
[----:B------:R-:W-:-:S13]  /*40f0*/  ISETP.NE.AND P0, PT, R0, UR4, PT ;  /* 0x0000000400007c0c */ /* 0x000fda000bf05270 */
[----:B------:R-:W-:Y:S05]  /*4100*/  @P0 BRA `(.L_x_72) ;  /* 0x00000000003c0947 */ /* 0x000fea0003800000 */
[----:B------:R-:W1:Y:S01]  /*4110*/  S2R R2, SR_LANEID ;  /* 0x0000000000027919 */ /* 0x000e620000000000 */
[----:B------:R-:W-:-:S06]  /*4120*/  ULOP3.LUT UR5, URZ, UR5, URZ, 0x33, !UPT ;  /* 0x00000005ff057292 */ /* 0x000fcc000f8e33ff */
[----:B------:R-:W-:-:S04]  /*4130*/  IMAD.U32 R0, RZ, RZ, UR5 ;  /* 0x00000005ff007e24 */ /* 0x000fc8000f8e00ff */
[----:B------:R2:W4:Y:S02]  /*4140*/  REDUX UR7, R0 ;  /* 0x00000000000773c4 */ /* 0x0005240000000000 */
[----:B------:R1:W-:Y:S01]  /*4150*/  UTCATOMSWS.AND URZ, UR5 ;  /* 0x0000000500ff79e3 */ /* 0x0003e20008000000 */
[----:B--2---:R-:W-:Y:S01]  /*4160*/  LOP3.LUT R0, RZ, UR4, RZ, 0x33, !PT ;  /* 0x00000004ff007c12 */ /* 0x004fe2000f8e33ff */
[----:B------:R-:W-:Y:S02]  /*4170*/  VOTEU.ANY UR4, UPT, PT ;  /* 0x0000000000047886 */ /* 0x000fe400038e0100 */
[----:B------:R-:W-:Y:S02]  /*4180*/  UFLO.U32 UR4, UR4 ;  /* 0x00000004000472bd */ /* 0x000fe400080e0000 */
[----:B------:R-:W2:Y:S04]  /*4190*/  REDUX UR6, R0 ;  /* 0x00000000000673c4 */ /* 0x000ea80000000000 */
[----:B-1----:R-:W-:-:S02]  /*41a0*/  ISETP.EQ.U32.AND P0, PT, R2, UR4, PT ;  /* 0x0000000402007c0c */ /* 0x002fc4000bf02070 */
[----:B----4-:R-:W-:-:S11]  /*41b0*/  MOV R2, UR7 ;  /* 0x0000000700027c02 */ /* 0x010fd60008000f00 */
[----:B------:R1:W-:Y:S01]  /*41c0*/  @P0 ATOMS.AND RZ, [UR8+0x14], R2 ;  /* 0x00001402ffff098c */ /* 0x0003e2000a800008 */
[----:B--2---:R-:W-:-:S05]  /*41d0*/  IMAD.U32 R0, RZ, RZ, UR6 ;  /* 0x00000006ff007e24 */ /* 0x004fca000f8e00ff */
[----:B------:R1:W-:Y:S01]  /*41e0*/  @P0 ATOMS.AND RZ, [UR8+0x18], R0 ;  /* 0x00001800ffff098c */ /* 0x0003e2000a800008 */
[----:B------:R-:W-:Y:S05]  /*41f0*/  BRA `(.L_x_73) ;  /* 0x0000000000147947 */ /* 0x000fea0003800000 */
.L_x_72:
[----:B------:R-:W-:Y:S02]  /*4200*/  MOV R2, 0x4220 ;  /* 0x0000422000027802 */ /* 0x000fe40000000f00 */
[----:B---3-5:R-:W-:Y:S05]  /*4210*/  CALL.REL.NOINC `($__internal_0_$__cuda_sm10x_tcgen05_guardrail_trap_col_being_dealloced_not_returned_by_alloc) ;  /* 0x0000005400047944 */ /* 0x028fea0003c00000 */
[----:B------:R-:W-:Y:S05]  /*4220*/  BRA `(.L_x_73) ;  /* 0x0000000000087947 */ /* 0x000fea0003800000 */
.L_x_71:
[----:B------:R-:W-:Y:S02]  /*4230*/  MOV R2, 0x4250 ;  /* 0x0000425000027802 */ /* 0x000fe40000000f00 */
[----:B---3-5:R-:W-:Y:S05]  /*4240*/  CALL.REL.NOINC `($__internal_2_$__cuda_sm10x_tcgen05_guardrail_trap_unallocated_columns_being_dealloced) ;  /* 0x0000005400107944 */ /* 0x028fea0003c00000 */
.L_x_73:
[----:B------:R-:W-:Y:S01]  /*4250*/  NOP ;  /* 0x0000000000007918 */ /* 0x000fe20000000000 */
[----:B------:R-:W-:Y:S05]  /*4260*/  EXIT ;  /* 0x000000000000794d */ /* 0x000fea0003800000 */
.L_x_55:
[----:B------:R-:W-:-:S09]  /*4270*/  UISETP.NE.OR UP0, UPT, UR18, 0x3, !UP3 ;  /* 0x000000031200788c */ /* 0x000fd2000df05670 */
[----:B------:R-:W-:Y:S05]  /*4280*/  BRA.U UP0, `(.L_x_74) ;  /* 0x0000001100807547 */ /* 0x000fea000b800000 */
[----:B------:R-:W2:Y:S01]  /*4290*/  LDCU.64 UR4, c[0x0][0x888] ;  /* 0x00011100ff0477ac */ /* 0x000ea20008000a00 */
[----:B------:R-:W3:Y:S01]  /*42a0*/  LDC.64 R12, c[0x0][0x348] ;  /* 0x0000d200ff0c7b82 */ /* 0x000ee20000000a00 */
[----:B------:R-:W-:Y:S02]  /*42b0*/  HFMA2 R9, -RZ, RZ, 0, 0 ;  /* 0x00000000ff097431 */ /* 0x000fe400000001ff */
[----:B------:R-:W-:Y:S01]  /*42c0*/  IMAD.MOV.U32 R11, RZ, RZ, 0x1 ;  /* 0x00000001ff0b7424 */ /* 0x000fe200078e00ff */
[----:B------:R-:W4:Y:S01]  /*42d0*/  LDCU UR38, c[0x0][0x370] ;  /* 0x00006e00ff2677ac */ /* 0x000f220008000800 */
[----:B------:R-:W-:Y:S01]  /*42e0*/  IMAD.MOV.U32 R10, RZ, RZ, RZ ;  /* 0x000000ffff0a7224 */ /* 0x000fe200078e00ff */
[----:B------:R-:W-:Y:S01]  /*42f0*/  MOV R3, 0x1000 ;  /* 0x0000100000037802 */ /* 0x000fe20000000f00 */
[----:B------:R-:W4:Y:S01]  /*4300*/  LDCU.128 UR48, c[0x0][0xb10] ;  /* 0x00016200ff3077ac */ /* 0x000f220008000c00 */
[----:B------:R-:W1:Y:S01]  /*4310*/  LDCU UR37, c[0x0][0x374] ;  /* 0x00006e80ff2577ac */ /* 0x000e620008000800 */
[----:B------:R-:W1:Y:S01]  /*4320*/  LDCU.64 UR30, c[0x0][0x890] ;  /* 0x00011200ff1e77ac */ /* 0x000e620008000a00 */
[----:B------:R-:W1:Y:S01]  /*4330*/  LDCU UR15, c[0x0][0xb0c] ;  /* 0x00016180ff0f77ac */ /* 0x000e620008000800 */
[----:B--2---:R-:W-:Y:S01]  /*4340*/  UISETP.NE.U32.AND UP0, UPT, UR4, URZ, UPT ;  /* 0x000000ff0400728c */ /* 0x004fe2000bf05070 */
[----:B------:R-:W2:Y:S01]  /*4350*/  LDCU UR44, c[0x0][0xb20] ;  /* 0x00016400ff2c77ac */ /* 0x000ea20008000800 */
[----:B------:R-:W2:Y:S01]  /*4360*/  LDCU UR4, c[0x0][0xb30] ;  /* 0x00016600ff0477ac */ /* 0x000ea20008000800 */
[----:B------:R-:W-:Y:S01]  /*4370*/  UMOV UR21, 0x400 ;  /* 0x0000040000157882 */ /* 0x000fe20000000000 */
[----:B----4-:R-:W-:-:S02]  /*4380*/  UIMAD.WIDE.U32 UR6, UR38, UR48, URZ ;  /* 0x00000030260672a5 */ /* 0x010fc4000f8e00ff */
[----:B-1----:R-:W-:Y:S02]  /*4390*/  UIMAD.WIDE.U32 UR8, UR37, UR51, URZ ;  /* 0x00000033250872a5 */ /* 0x002fe4000f8e00ff */
[----:B------:R-:W-:Y:S02]  /*43a0*/  ULEA UR21, UR47, UR21, 0x18 ;  /* 0x000000152f157291 */ /* 0x000fe4000f8ec0ff */
[----:B------:R-:W-:Y:S02]  /*43b0*/  USEL UR39, URZ, 0x1, UP6 ;  /* 0x00000001ff277887 */ /* 0x000fe4000b000000 */
[----:B------:R-:W-:Y:S02]  /*43c0*/  UISETP.NE.U32.AND UP6, UPT, UR30, URZ, UPT ;  /* 0x000000ff1e00728c */ /* 0x000fe4000bfc5070 */
[----:B------:R-:W-:Y:S02]  /*43d0*/  UIADD3 UR40, UPT, UPT, UR21, 0x58, URZ ;  /* 0x0000005815287890 */ /* 0x000fe4000fffe0ff */
[----:B------:R-:W-:-:S02]  /*43e0*/  UISETP.NE.AND.EX UP5, UPT, UR5, URZ, UPT, UP0 ;  /* 0x000000ff0500728c */ /* 0x000fc4000bfa5300 */
[----:B------:R-:W-:Y:S01]  /*43f0*/  UISETP.NE.AND UP0, UPT, UR42, 0x1, UPT ;  /* 0x000000012a00788c */ /* 0x000fe2000bf05270 */
[----:B------:R-:W-:Y:S01]  /*4400*/  UMOV UR6, UR7 ;  /* 0x0000000700067c82 */ /* 0x000fe20008000000 */
[----:B------:R-:W-:Y:S01]  /*4410*/  UMOV UR41, UR9 ;  /* 0x0000000900297c82 */ /* 0x000fe20008000000 */
[----:B------:R-:W-:Y:S02]  /*4420*/  UISETP.NE.AND UP0, UPT, UR15, 0x1, UPT ;  /* 0x000000010f00788c */ /* 0x000fe4000bf05270 */
[----:B------:R-:W-:Y:S02]  /*4430*/  UPLOP3.LUT UP4, UPT, UPT, UPT, UPT, 0x40, 0x4 ;  /* 0x000000000004789c */ /* 0x000fe40003f8e870 */
[----:B------:R-:W-:Y:S01]  /*4440*/  UISETP.GE.AND UP2, UPT, UR42, 0x1, UPT ;  /* 0x000000012a00788c */ /* 0x000fe2000bf46270 */
[----:B------:R-:W1:Y:S01]  /*4450*/  LDCU.64 UR22, c[0x0][0xb28] ;  /* 0x00016500ff1677ac */ /* 0x000e620008000a00 */
[----:B------:R-:W-:Y:S02]  /*4460*/  UISETP.NE.AND.EX UP6, UPT, UR31, URZ, UPT, UP6 ;  /* 0x000000ff1f00728c */ /* 0x000fe4000bfc5360 */
[----:B------:R-:W-:-:S02]  /*4470*/  UIADD3 UR33, UPT, UPT, UR21, 0x40, URZ ;  /* 0x0000004015217890 */ /* 0x000fc4000fffe0ff */
[----:B------:R-:W-:Y:S02]  /*4480*/  UIADD3 UR25, UPT, UPT, UR21, 0x48, URZ ;  /* 0x0000004815197890 */ /* 0x000fe4000fffe0ff */
[----:B------:R-:W-:Y:S02]  /*4490*/  UIADD3 UR17, UPT, UPT, UR21, 0x50, URZ ;  /* 0x0000005015117890 */ /* 0x000fe4000fffe0ff */
[----:B------:R-:W-:Y:S02]  /*44a0*/  UPRMT UR40, UR47, 0x654, UR40 ;  /* 0x000006542f287896 */ /* 0x000fe40008000028 */
[----:B------:R-:W-:Y:S02]  /*44b0*/  USHF.R.U32.HI UR43, URZ, UR49, UR6 ;  /* 0x00000031ff2b7299 */ /* 0x000fe40008011606 */
[----:B--2---:R-:W-:Y:S02]  /*44c0*/  USHF.R.U32.HI UR41, URZ, UR44, UR41 ;  /* 0x0000002cff297299 */ /* 0x004fe40008011629 */
[----:B------:R-:W-:-:S02]  /*44d0*/  UISETP.NE.AND UP0, UPT, UR50, 0x1, UPT ;  /* 0x000000013200788c */ /* 0x000fc4000bf05270 */
[----:B---3--:R-:W-:-:S11]  /*44e0*/  UISETP.NE.AND UP3, UPT, UR4, 0x1, UPT ;  /* 0x000000010400788c */ /* 0x008fd6000bf65270 */
.L_x_85:
[C---:B------:R-:W-:Y:S02]  /*44f0*/  LEA R8, R10.reuse, UR21, 0x3 ;  /* 0x000000150a087c11 */ /* 0x040fe4000f8e18ff */
[----:B------:R-:W-:Y:S02]  /*4500*/  SHF.L.U32 R0, R9, 0x1f, RZ ;  /* 0x0000001f09007819 */ /* 0x000fe400000006ff */
[----:B------:R-:W-:Y:S02]  /*4510*/  LEA R4, R10, UR21, 0x4 ;  /* 0x000000150a047c11 */ /* 0x000fe4000f8e20ff */
[----:B--2---:R-:W2:Y:S02]  /*4520*/  SYNCS.PHASECHK.TRANS64.TRYWAIT P0, [R8+URZ+0x90], R0 ;  /* 0x00009000080075a7 */ /* 0x004ea400080011ff */
[----:B--2---:R-:W-:Y:S05]  /*4530*/  @!P0 BRA `(.L_x_75) ;  /* 0x0000004800ec8947 */ /* 0x004fea0003800000 */
.L_x_165:
[----:B------:R-:W3:Y:S01]  /*4540*/  LDS.128 R4, [R4+0x120] ;  /* 0x0001200004047984 */ /* 0x000ee20000000c00 */
[----:B------:R-:W-:Y:S01]  /*4550*/  UISETP.GE.AND UP0, UPT, UR42, 0x1, UPT ;  /* 0x000000012a00788c */ /* 0x000fe2000bf06270 */
[----:B------:R-:W-:Y:S01]  /*4560*/  @!PT LDS RZ, [RZ] ;  /* 0x00000000fffff984 */ /* 0x000fe20000000800 */
[----:B------:R-:W-:Y:S01]  /*4570*/  @!PT LDS RZ, [RZ] ;  /* 0x00000000fffff984 */ /* 0x000fe20000000800 */
[----:B------:R-:W-:Y:S01]  /*4580*/  @!PT LDS RZ, [RZ] ;  /* 0x00000000fffff984 */ /* 0x000fe20000000800 */
[----:B------:R-:W-:Y:S01]  /*4590*/  @!PT LDS RZ, [RZ] ;  /* 0x00000000fffff984 */ /* 0x000fe20000000800 */
[----:B------:R4:W-:Y:S06]  /*45a0*/  MEMBAR.ALL.CTA ;  /* 0x0000000000007992 */ /* 0x0009ec0000008000 */
[----:B----4-:R-:W4:Y:S01]  /*45b0*/  FENCE.VIEW.ASYNC.S ;  /* 0x00000000000073c6 */ /* 0x010f220000000000 */
[----:B---3--:R-:W-:Y:S11]  /*45c0*/  LOP3.LUT P0, RZ, R6, 0x1, RZ, 0xc0, !PT ;  /* 0x0000000106ff7812 */ /* 0x008ff6000780c0ff */
[----:B------:R-:W-:Y:S02]  /*45d0*/  @!UPT UIADD3 URZ, UPT, UPT, URZ, URZ, URZ ;  /* 0x000000fffffff290 */ /* 0x000fe4000fffe0ff */
[----:B----4-:R-:W-:Y:S01]  /*45e0*/  VOTEU.ANY UP2, P0 ;  /* 0x0000000000ff7886 */ /* 0x010fe20000040100 */
[----:B------:R-:W-:Y:S11]  /*45f0*/  PLOP3.LUT P0, PT, PT, PT, UP2, 0x80, 0x8 ;  /* 0x000000000008781c */ /* 0x000ff60003f0f028 */
[----:B------:R-:W-:Y:S02]  /*4600*/  @!UPT UIADD3 URZ, UPT, UPT, URZ, URZ, URZ ;  /* 0x000000fffffff290 */ /* 0x000fe4000fffe0ff */
[----:B--2---:R-:W-:Y:S02]  /*4610*/  @P0 SHF.R.U32.HI R0, RZ, 0x10, R5 ;  /* 0x00000010ff000819 */ /* 0x004fe40000011605 */
[----:B------:R-:W-:Y:S02]  /*4620*/  @P0 MOV R2, R4 ;  /* 0x0000000400020202 */ /* 0x000fe40000000f00 */
[----:B------:R-:W-:Y:S01]  /*4630*/  @P0 R2UR UR4, R0 ;  /* 0x00000000000402ca */ /* 0x000fe200000e0000 */
[----:B------:R-:W-:Y:S01]  /*4640*/  VIADD R0, R8, 0xa0 ;  /* 0x000000a008007836 */ /* 0x000fe20000000000 */
[----:B------:R-:W-:Y:S02]  /*4650*/  @P0 LOP3.LUT R4, R5, 0xffff, RZ, 0xc0, !PT ;  /* 0x0000ffff05040812 */ /* 0x000fe400078ec0ff */
[----:B------:R-:W-:Y:S02]  /*4660*/  @P0 R2UR UR6, R2 ;  /* 0x00000000020602ca */ /* 0x000fe400000e0000 */
[----:B------:R-:W-:Y:S02]  /*4670*/  PRMT R0, RZ, 0x654, R0 ;  /* 0x00000654ff007816 */ /* 0x000fe40000000000 */
[----:B------:R-:W-:Y:S02]  /*4680*/  @P0 R2UR UR5, R4 ;  /* 0x00000000040502ca */ /* 0x000fe400000e0000 */
[----:B------:R2:W-:Y:S03]  /*4690*/  SYNCS.ARRIVE.TRANS64.RED.A1T0 RZ, [R0+URZ], RZ ;  /* 0x000000ff00ff79a7 */ /* 0x0005e600081004ff */
[----:B------:R-:W-:Y:S04]  /*46a0*/  @UP2 UMOV UR29, UR4 ;  /* 0x00000004001d2c82 */ /* 0x000fe80008000000 */
[----:B------:R-:W-:Y:S04]  /*46b0*/  @UP2 UMOV UR14, UR6 ;  /* 0x00000006000e2c82 */ /* 0x000fe80008000000 */
[----:B------:R-:W-:Y:S01]  /*46c0*/  @UP2 UMOV UR13, UR5 ;  /* 0x00000005000d2c82 */ /* 0x000fe20008000000 */
[----:B------:R-:W-:Y:S05]  /*46d0*/  BRA.U !UP0, `(.L_x_76) ;  /* 0x0000000108c07547 */ /* 0x000fea000b800000 */
[----:B------:R-:W-:Y:S02]  /*46e0*/  UIMAD.WIDE.U32 UR18, UR13, UR51, URZ ;  /* 0x000000330d1272a5 */ /* 0x000fe4000f8e00ff */
[----:B------:R-:W-:Y:S02]  /*46f0*/  UP2UR UR16, UPR, URZ, 0x4 ;  /* 0x00000004ff107883 */ /* 0x000fe40008000000 */
[----:B------:R-:W-:Y:S02]  /*4700*/  UISETP.NE.AND UP2, UPT, UR50, 0x1, UPT ;  /* 0x000000013200788c */ /* 0x000fe4000bf45270 */
[----:B------:R-:W-:Y:S02]  /*4710*/  UIMAD.WIDE.U32 UR26, UR14, UR48, URZ ;  /* 0x000000300e1a72a5 */ /* 0x000fe4000f8e00ff */
[----:B------:R-:W-:Y:S02]  /*4720*/  USEL UR4, UR37, UR41, !UP2 ;  /* 0x0000002925047287 */ /* 0x000fe4000d000000 */
[----:B------:R-:W-:Y:S02]  /*4730*/  UISETP.NE.AND UP0, UPT, UR15, 0x1, UPT ;  /* 0x000000010f00788c */ /* 0x000fe4000bf05270 */
[----:B------:R-:W-:Y:S02]  /*4740*/  UP2UR UR20, UPR, URZ, 0x2 ;  /* 0x00000002ff147883 */ /* 0x000fe40008000000 */
[----:B------:R-:W-:Y:S02]  /*4750*/  UISETP.NE.AND UP1, UPT, UR42, 0x1, UPT ;  /* 0x000000012a00788c */ /* 0x000fe4000bf25270 */
[----:B-1----:R-:W-:Y:S02]  /*4760*/  UIMAD.WIDE.U32 UR8, UR4, UR22, URZ ;  /* 0x00000016040872a5 */ /* 0x002fe4000f8e00ff */
[----:B------:R-:W-:Y:S01]  /*4770*/  USEL UR7, UR38, UR43, !UP0 ;  /* 0x0000002b26077287 */ /* 0x000fe2000c000000 */
[----:B------:R-:W-:Y:S02]  /*4780*/  UMOV UR5, UR19 ;  /* 0x0000001300057c82 */ /* 0x000fe40008000000 */
[----:B------:R-:W-:Y:S02]  /*4790*/  USHF.R.U32.HI UR6, URZ, UR44, UR5 ;  /* 0x0000002cff067299 */ /* 0x000fe40008011605 */
[----:B------:R-:W-:Y:S02]  /*47a0*/  UIMAD.WIDE.U32 UR10, UR7, UR22, URZ ;  /* 0x00000016070a72a5 */ /* 0x000fe4000f8e00ff */
[----:B------:R-:W-:Y:S02]  /*47b0*/  USEL UR6, UR13, UR6, !UP2 ;  /* 0x000000060d067287 */ /* 0x000fe4000d000000 */
[----:B------:R-:W-:Y:S01]  /*47c0*/  UISETP.NE.AND UP2, UPT, UR16, URZ, UPT ;  /* 0x000000ff1000728c */ /* 0x000fe2000bf45270 */
[----:B------:R-:W-:Y:S02]  /*47d0*/  UMOV UR5, UR27 ;  /* 0x0000001b00057c82 */ /* 0x000fe40008000000 */
[----:B------:R-:W-:Y:S03]  /*47e0*/  USHF.R.U32.HI UR12, URZ, UR49, UR5 ;  /* 0x00000031ff0c7299 */ /* 0x000fe60008011605 */
[----:B------:R-:W-:Y:S02]  /*47f0*/  UMOV UR5, UR9 ;  /* 0x0000000900057c82 */ /* 0x000fe40008000000 */
[----:B------:R-:W-:Y:S03]  /*4800*/  @UP1 USHF.R.U32.HI UR4, URZ, UR23, UR5 ;  /* 0x00000017ff041299 */ /* 0x000fe60008011605 */
[----:B------:R-:W-:Y:S01]  /*4810*/  UMOV UR5, UR11 ;  /* 0x0000000b00057c82 */ /* 0x000fe20008000000 */
[----:B------:R-:W-:Y:S02]  /*4820*/  UIMAD UR4, UR42, UR4, URZ ;  /* 0x000000042a0472a4 */ /* 0x000fe4000f8e02ff */
[----:B------:R-:W-:Y:S02]  /*4830*/  @UP1 USHF.R.U32.HI UR7, URZ, UR23, UR5 ;  /* 0x00000017ff071299 */ /* 0x000fe40008011605 */
[----:B------:R-:W-:Y:S02]  /*4840*/  USEL UR5, UR14, UR12, !UP0 ;  /* 0x0000000c0e057287 */ /* 0x000fe4000c000000 */
[----:B------:R-:W-:Y:S02]  /*4850*/  UIMAD.WIDE.U32 UR10, UR6, UR22, URZ ;  /* 0x00000016060a72a5 */ /* 0x000fe4000f8e00ff */
[----:B------:R-:W-:Y:S02]  /*4860*/  UIMAD UR8, UR42, UR7, URZ ;  /* 0x000000072a0872a4 */ /* 0x000fe4000f8e02ff */
[----:B------:R-:W-:Y:S03]  /*4870*/  UISETP.GE.AND UP0, UPT, UR6, UR4, UPT ;  /* 0x000000040600728c */ /* 0x000fe6000bf06270 */
[----:B------:R-:W-:Y:S01]  /*4880*/  UMOV UR4, UR11 ;  /* 0x0000000b00047c82 */ /* 0x000fe20008000000 */
[----:B------:R-:W-:Y:S02]  /*4890*/  UISETP.GE.OR UP0, UPT, UR5, UR8, UP0 ;  /* 0x000000080500728c */ /* 0x000fe40008706670 */
[----:B------:R-:W-:Y:S02]  /*48a0*/  USHF.R.U32.HI UR4, URZ, UR23, UR4 ;  /* 0x00000017ff047299 */ /* 0x000fe40008011604 */
[----:B------:R-:W-:Y:S02]  /*48b0*/  UIMAD.WIDE.U32 UR8, UR5, UR22, URZ ;  /* 0x00000016050872a5 */ /* 0x000fe4000f8e00ff */
[----:B------:R-:W-:Y:S04]  /*48c0*/  USEL UR10, UR6, UR4, !UP1 ;  /* 0x00000004060a7287 */ /* 0x000fe8000c800000 */
[----:B------:R-:W-:Y:S01]  /*48d0*/  UIADD3 UR11, UPT, UPT, -UR10, URZ, URZ ;  /* 0x000000ff0a0b7290 */ /* 0x000fe2000fffe1ff */
[----:B------:R-:W-:Y:S02]  /*48e0*/  @!UP0 UMOV UR4, UR9 ;  /* 0x0000000900048c82 */ /* 0x000fe40008000000 */
[----:B------:R-:W-:Y:S02]  /*48f0*/  @!UP0 USHF.R.U32.HI UR4, URZ, UR23, UR4 ;  /* 0x00000017ff048299 */ /* 0x000fe40008011604 */
[----:B------:R-:W-:Y:S02]  /*4900*/  UIMAD UR8, UR42, UR11, UR6 ;  /* 0x0000000b2a0872a4 */ /* 0x000fe4000f8e0206 */
[----:B------:R-:W-:Y:S02]  /*4910*/  @!UP0 USEL UR4, UR5, UR4, !UP1 ;  /* 0x0000000405048287 */ /* 0x000fe4000c800000 */
[----:B------:R-:W-:Y:S02]  /*4920*/  UISETP.NE.AND UP1, UPT, UR20, URZ, UPT ;  /* 0x000000ff1400728c */ /* 0x000fe4000bf25270 */
[----:B------:R-:W-:Y:S02]  /*4930*/  @!UP0 UIMAD UR8, UR7, UR8, UR4 ;  /* 0x00000008070882a4 */ /* 0x000fe4000f8e0204 */
[----:B------:R-:W-:Y:S02]  /*4940*/  @!UP0 UIADD3 UR9, UPT, UPT, UR10, -UR4, URZ ;  /* 0x800000040a098290 */ /* 0x000fe4000fffe0ff */
[----:B------:R-:W-:Y:S02]  /*4950*/  UIADD3 UR4, UPT, UPT, -UR5, URZ, URZ ;  /* 0x000000ff05047290 */ /* 0x000fe4000fffe1ff */
[----:B------:R-:W-:Y:S02]  /*4960*/  UIADD3 UR7, UPT, UPT, -UR6, URZ, URZ ;  /* 0x000000ff06077290 */ /* 0x000fe4000fffe1ff */
[----:B------:R-:W-:Y:S02]  /*4970*/  @!UP0 UIMAD UR6, UR9, UR42, UR5 ;  /* 0x0000002a090682a4 */ /* 0x000fe4000f8e0205 */
[----:B------:R-:W-:Y:S02]  /*4980*/  UIMAD UR14, UR15, UR4, UR14 ;  /* 0x000000040f0e72a4 */ /* 0x000fe4000f8e020e */
[----:B------:R-:W-:Y:S01]  /*4990*/  UIMAD UR13, UR50, UR7, UR13 ;  /* 0x00000007320d72a4 */ /* 0x000fe2000f8e020d */
[----:B------:R-:W-:Y:S02]  /*49a0*/  @!UP0 UMOV UR5, UR8 ;  /* 0x0000000800058c82 */ /* 0x000fe40008000000 */
[----:B------:R-:W-:Y:S02]  /*49b0*/  UIMAD UR14, UR5, UR15, UR14 ;  /* 0x0000000f050e72a4 */ /* 0x000fe4000f8e020e */
[----:B------:R-:W-:Y:S11]  /*49c0*/  UIMAD UR13, UR6, UR50, UR13 ;  /* 0x00000032060d72a4 */ /* 0x000ff6000f8e020d */
[----:B------:R-:W-:Y:S01]  /*49d0*/  @!UPT UIADD3 URZ, UPT, UPT, URZ, URZ, URZ ;  /* 0x000000fffffff290 */ /* 0x000fe2000fffe0ff */
.L_x_76:
[----:B------:R-:W3:Y:S01]  /*49e0*/  @!UP3 LDCU.128 UR8, c[0x0][0xb10] ;  /* 0x00016200ff08b7ac */ /* 0x000ee20008000c00 */
[----:B------:R-:W-:Y:S02]  /*49f0*/  ISETP.NE.U32.AND P0, PT, RZ, UR30, PT ;  /* 0x0000001eff007c0c */ /* 0x000fe4000bf05070 */
[----:B------:R-:W-:Y:S02]  /*4a00*/  SHF.L.U32 R4, R11, 0x1f, RZ ;  /* 0x0000001f0b047819 */ /* 0x000fe400000006ff */
[----:B------:R-:W-:Y:S01]  /*4a10*/  ISETP.NE.AND.EX P0, PT, RZ, UR31, PT, P0 ;  /* 0x0000001fff007c0c */ /* 0x000fe2000bf05300 */
[----:B------:R-:W4:Y:S01]  /*4a20*/  @!UP3 LDCU UR5, c[0x0][0xb0c] ;  /* 0x00016180ff05b7ac */ /* 0x000f220008000800 */
[----:B------:R-:W-:Y:S02]  /*4a30*/  USHF.L.U32 UR35, UR24, 0x6, URZ ;  /* 0x0000000618237899 */ /* 0x000fe400080006ff */
[----:B------:R-:W-:Y:S02]  /*4a40*/  USHF.L.U32 UR34, UR28, 0x7, URZ ;  /* 0x000000071c227899 */ /* 0x000fe400080006ff */
[----:B---3--:R-:W-:Y:S07]  /*4a50*/  UIMAD.WIDE.U32 UR6, UR14, UR8, URZ ;  /* 0x000000080e0672a5 */ /* 0x008fee000f8e00ff */
[----:B------:R-:W-:Y:S01]  /*4a60*/  @!UP3 UMOV UR4, UR7 ;  /* 0x000000070004bc82 */ /* 0x000fe20008000000 */
[----:B----4-:R-:W-:Y:S02]  /*4a70*/  @!UP3 UISETP.NE.AND UP0, UPT, UR5, 0x1, UPT ;  /* 0x000000010500b88c */ /* 0x010fe4000bf05270 */
[----:B------:R-:W-:Y:S02]  /*4a80*/  @!UP3 USHF.R.U32.HI UR4, URZ, UR9, UR4 ;  /* 0x00000009ff04b299 */ /* 0x000fe40008011604 */
[----:B------:R-:W-:Y:S02]  /*4a90*/  UIMAD.WIDE.U32 UR6, UR13, UR11, URZ ;  /* 0x0000000b0d0672a5 */ /* 0x000fe4000f8e00ff */
[----:B------:R-:W-:Y:S02]  /*4aa0*/  @!UP3 USEL UR8, UR14, UR4, !UP0 ;  /* 0x000000040e08b287 */ /* 0x000fe4000c000000 */
[----:B------:R-:W-:Y:S03]  /*4ab0*/  @!UP3 UISETP.NE.AND UP0, UPT, UR10, 0x1, UPT ;  /* 0x000000010a00b88c */ /* 0x000fe6000bf05270 */
[----:B------:R-:W-:Y:S02]  /*4ac0*/  @!UP3 UMOV UR6, UR7 ;  /* 0x000000070006bc82 */ /* 0x000fe40008000000 */
[----:B------:R-:W3:Y:S02]  /*4ad0*/  @!UP3 LDCU UR4, c[0x0][0xb20] ;  /* 0x00016400ff04b7ac */ /* 0x000ee40008000800 */
[----:B---3--:R-:W-:Y:S04]  /*4ae0*/  @!UP3 USHF.R.U32.HI UR6, URZ, UR4, UR6 ;  /* 0x00000004ff06b299 */ /* 0x008fe80008011606 */
[----:B------:R-:W-:Y:S04]  /*4af0*/  @!UP3 USEL UR6, UR13, UR6, !UP0 ;  /* 0x000000060d06b287 */ /* 0x000fe8000c000000 */
[----:B------:R-:W-:Y:S02]  /*4b00*/  @!UP3 UIADD3 UR4, UPT, UPT, -UR8, UR6, URZ ;  /* 0x000000060804b290 */ /* 0x000fe4000fffe1ff */
[----:B------:R-:W-:Y:S02]  /*4b10*/  @!UP3 UIADD3 UR6, UPT, UPT, UR8, -UR6, URZ ;  /* 0x800000060806b290 */ /* 0x000fe4000fffe0ff */
[----:B------:R-:W-:Y:S02]  /*4b20*/  @!UP3 UIMAD UR14, UR4, UR5, UR14 ;  /* 0x00000005040eb2a4 */ /* 0x000fe4000f8e020e */
[----:B------:R-:W-:Y:S01]  /*4b30*/  @!UP3 UIMAD UR13, UR6, UR10, UR13 ;  /* 0x0000000a060db2a4 */ /* 0x000fe2000f8e020d */
[----:B------:R-:W-:Y:S11]  /*4b40*/  BRA.U UP4, `(.L_x_77) ;  /* 0x0000000104107547 */ /* 0x000ff6000b800000 */
[----:B------:R-:W-:Y:S04]  /*4b50*/  MOV R2, UR39 ;  /* 0x0000002700027c02 */ /* 0x000fe80008000f00 */
[----:B------:R-:W-:Y:S04]  /*4b60*/  SHF.L.U32 R2, R2, 0x1f, RZ ;  /* 0x0000001f02027819 */ /* 0x000fe800000006ff */
[----:B------:R-:W3:Y:S02]  /*4b70*/  SYNCS.PHASECHK.TRANS64.TRYWAIT P1, [UR21+0x88], R2 ;  /* 0x00008802ff0075a7 */ /* 0x000ee40008021115 */
[----:B---3--:R-:W-:Y:S05]  /*4b80*/  @!P1 BRA `(.L_x_78) ;  /* 0x00000044006c9947 */ /* 0x008fea0003800000 */
.L_x_77:
[----:B------:R-:W-:Y:S05]  /*4b90*/  BRA.U !UP6, `(.L_x_79) ;  /* 0x000000010e387547 */ /* 0x000fea000b800000 */
[----:B------:R-:W-:Y:S01]  /*4ba0*/  UPLOP3.LUT UP1, UPT, UPT, UPT, UP5, 0x80, 0x8 ;  /* 0x000000000008789c */ /* 0x000fe20003f2f050 */
[----:B--2---:R-:W-:Y:S01]  /*4bb0*/  HFMA2 R0, -RZ, RZ, 0, 5.9604644775390625e-08 ;  /* 0x00000001ff007431 */ /* 0x004fe200000001ff */
[----:B------:R-:W2:Y:S01]  /*4bc0*/  LDCU.64 UR8, c[0x0][0x358] ;  /* 0x00006b00ff0877ac */ /* 0x000ea20008000a00 */
[----:B------:R-:W-:Y:S03]  /*4bd0*/  IMAD.MOV.U32 R45, RZ, RZ, 0x1 ;  /* 0x00000001ff2d7424 */ /* 0x000fe600078e00ff */
[----:B------:R-:W-:Y:S05]  /*4be0*/  PLOP3.LUT P1, PT, PT, PT, UP1, 0x80, 0x8 ;  /* 0x000000000008781c */ /* 0x000fea0003f2f018 */
[----:B------:R-:W3:Y:S01]  /*4bf0*/  @UP1 LDCU.64 UR4, c[0x0][0x888] ;  /* 0x00011100ff0417ac */ /* 0x000ee20008000a00 */
[----:B------:R-:W-:Y:S07]  /*4c00*/  @UP1 UIMAD UR6, UR36, UR30, URZ ;  /* 0x0000001e240612a4 */ /* 0x000fee000f8e02ff */
[----:B------:R-:W-:Y:S01]  /*4c10*/  @!P1 PRMT R45, R0, 0x7610, R45 ;  /* 0x00007610002d9816 */ /* 0x000fe2000000002d */
[----:B---3--:R-:W-:Y:S06]  /*4c20*/  @UP1 UIMAD.WIDE UR4, UR6, 0x4, UR4 ;  /* 0x00000004060418a5 */ /* 0x008fec000f8e0204 */
[----:B------:R-:W-:Y:S01]  /*4c30*/  IMAD.U32 R6, RZ, RZ, UR4 ;  /* 0x00000004ff067e24 */ /* 0x000fe2000f8e00ff */
[----:B------:R-:W-:Y:S04]  /*4c40*/  MOV R7, UR5 ;  /* 0x0000000500077c02 */ /* 0x000fe80008000f00 */
[----:B------:R-:W3:Y:S01]  /*4c50*/  @!UP1 LDCU UR4, c[0x0][0x880] ;  /* 0x00011000ff0497ac */ /* 0x000ee20008000800 */
[----:B--2--5:R4:W5:Y:S02]  /*4c60*/  @P1 LDG.E R27, desc[UR8][R6.64] ;  /* 0x00000008061b1981 */ /* 0x024964000c1e1900 */
[----:B---34-:R-:W-:Y:S07]  /*4c70*/  @!P1 IMAD.U32 R27, RZ, RZ, UR4 ;  /* 0x00000004ff1b9e24 */ /* 0x018fee000f8e00ff */
.L_x_79:
[----:B-----5:R-:W-:Y:S01]  /*4c80*/  @!P0 FSETP.EQ.AND P2, PT, R27, RZ, PT ;  /* 0x000000ff1b00820b */ /* 0x020fe20003f42000 */
[----:B------:R-:W-:Y:S01]  /*4c90*/  @!UPT UIADD3 URZ, UPT, UPT, URZ, URZ, URZ ;  /* 0x000000fffffff290 */ /* 0x000fe2000fffe0ff */
[----:B------:R-:W-:Y:S11]  /*4ca0*/  @!P0 BRA `(.L_x_80) ;  /* 0x0000000000148947 */ /* 0x000ff60003800000 */
[----:B------:R-:W-:Y:S02]  /*4cb0*/  LOP3.LUT P0, RZ, R45, 0xff, RZ, 0xc0, !PT ;  /* 0x000000ff2dff7812 */ /* 0x000fe4000780c0ff */
[----:B------:R-:W-:Y:S04]  /*4cc0*/  PLOP3.LUT P2, PT, PT, PT, UP1, 0x80, 0x8 ;  /* 0x000000000008781c */ /* 0x000fe80003f4f018 */
[----:B------:R-:W-:Y:S07]  /*4cd0*/  PLOP3.LUT P2, PT, P2, PT, PT, 0x8, 0x80 ;  /* 0x000000000080781c */ /* 0x000fee000174e170 */
[----:B------:R-:W-:Y:S11]  /*4ce0*/  @P0 FSETP.EQ.AND P2, PT, R27, RZ, PT ;  /* 0x000000ff1b00020b */ /* 0x000ff60003f42000 */
[----:B------:R-:W-:Y:S02]  /*4cf0*/  @!UPT UIADD3 URZ, UPT, UPT, URZ, URZ, URZ ;  /* 0x000000fffffff290 */ /* 0x000fe4000fffe0ff */
.L_x_80:
[----:B------:R-:W3:Y:S01]  /*4d00*/  SYNCS.PHASECHK.TRANS64.TRYWAIT P0, [UR21+0x60], R4 ;  /* 0x00006004ff0075a7 */ /* 0x000ee20008001115 */
[----:B------:R-:W-:Y:S04]  /*4d10*/  ELECT P1, URZ, PT ;  /* 0x0000000000ff782f */ /* 0x000fe80003820000 */
[----:B------:R-:W-:Y:S01]  /*4d20*/  PLOP3.LUT P1, PT, P2, P1, PT, 0xf2, 0x2f ;  /* 0x00000000002f781c */ /* 0x000fe20001723e72 */
[----:B------:R-:W-:Y:S01]  /*4d30*/  @!UPT UIADD3 URZ, UPT, UPT, URZ, URZ, URZ ;  /* 0x000000fffffff290 */ /* 0x000fe2000fffe0ff */
[----:B---3--:R-:W-:Y:S11]  /*4d40*/  @!P0 BRA `(.L_x_81) ;  /* 0x0000004400148947 */ /* 0x008ff60003800000 */
.L_x_168:
[----:B--2---:R-:W-:Y:S01]  /*4d50*/  @!P1 IADD3 R2, P0, PT, R12, 0x580, RZ ;  /* 0x000005800c029810 */ /* 0x004fe20007f1e0ff */
[----:B------:R-:W-:Y:S01]  /*4d60*/  VOTEU.ALL UP0, P1 ;  /* 0x0000000000ff7886 */ /* 0x000fe20000800000 */
[----:B------:R-:W-:Y:S01]  /*4d70*/  UMOV UR6, 0x0 ;  /* 0x0000000000067882 */ /* 0x000fe20000000000 */
[----:B------:R-:W-:Y:S01]  /*4d80*/  UMOV UR7, 0x10000000 ;  /* 0x1000000000077882 */ /* 0x000fe20000000000 */
[----:B------:R-:W-:Y:S01]  /*4d90*/  @!P1 R2UR UR5, R2 ;  /* 0x00000000020592ca */ /* 0x000fe200000e0000 */
[----:B------:R-:W-:Y:S01]  /*4da0*/  @!P1 IMAD.X R0, RZ, RZ, R13, P0 ;  /* 0x000000ffff009224 */ /* 0x000fe200000e060d */
[----:B------:R-:W-:Y:S01]  /*4db0*/  @!UP0 UIADD3 UR32, UPT, UPT, UR21, 0x200, URZ ;  /* 0x0000020015208890 */ /* 0x000fe2000fffe0ff */
[----:B------:R-:W-:Y:S03]  /*4dc0*/  VOTEU.ALL UP0, P1 ;  /* 0x0000000000ff7886 */ /* 0x000fe60000800000 */
[----:B------:R-:W-:Y:S01]  /*4dd0*/  @!P1 R2UR UR4, R0 ;  /* 0x00000000000492ca */ /* 0x000fe200000e0000 */
[----:B------:R-:W-:Y:S06]  /*4de0*/  @!P1 IMAD.MOV.U32 R0, RZ, RZ, 0x1000 ;  /* 0x00001000ff009424 */ /* 0x000fec00078e00ff */
[----:B------:R-:W-:Y:S06]  /*4df0*/  IMAD.U32 R6, RZ, RZ, UR5 ;  /* 0x00000005ff067e24 */ /* 0x000fec000f8e00ff */
[----:B------:R-:W-:Y:S01]  /*4e00*/  IMAD.U32 R7, RZ, RZ, UR4 ;  /* 0x00000004ff077e24 */ /* 0x000fe2000f8e00ff */
[----:B------:R-:W-:Y:S04]  /*4e10*/  @!P1 R2UR UR4, R6 ;  /* 0x00000000060492ca */ /* 0x000fe800000e0000 */
[----:B------:R-:W-:Y:S11]  /*4e20*/  @!P1 R2UR UR5, R7 ;  /* 0x00000000070592ca */ /* 0x000ff600000e0000 */
[----:B------:R-:W-:Y:S02]  /*4e30*/  @!UPT UIADD3 URZ, UPT, UPT, URZ, URZ, URZ ;  /* 0x000000fffffff290 */ /* 0x000fe4000fffe0ff */
[----:B------:R2:W-:Y:S01]  /*4e40*/  @!UP0 UTMALDG.3D [UR32], [UR4], desc[UR6] ;  /* 0x00000620040085b4 */ /* 0x0005e20008011000 */
[----:B------:R3:W-:Y:S01]  /*4e50*/  @!P1 SYNCS.ARRIVE.TRANS64.RED.A0TR RZ, [UR21+0x40], R0 ;  /* 0x00004000ffff99a7 */ /* 0x0007e20008300415 */
[----:B--2---:R-:W-:Y:S09]  /*4e60*/  UPRMT UR4, UR47, 0x654, UR33 ;  /* 0x000006542f047896 */ /* 0x004ff20008000021 */
[----:B------:R-:W-:Y:S01]  /*4e70*/  SYNCS.ARRIVE.TRANS64.RED.A1T0 RZ, [UR4], RZ ;  /* 0x000000ffffff79a7 */ /* 0x000fe20008100404 */
[----:B------:R-:W2:Y:S02]  /*4e80*/  SYNCS.PHASECHK.TRANS64.TRYWAIT P0, [UR21+0x68], R4 ;  /* 0x00006804ff0075a7 */ /* 0x000ea40008001115 */
[----:B--23--:R-:W-:Y:S05]  /*4e90*/  @!P0 BRA `(.L_x_82) ;  /* 0x0000004000d88947 */ /* 0x00cfea0003800000 */
.L_x_170:
[----:B------:R-:W-:Y:S01]  /*4ea0*/  @!P1 IADD3 R2, P0, PT, R12, 0x580, RZ ;  /* 0x000005800c029810 */ /* 0x000fe20007f1e0ff */
[----:B------:R-:W-:Y:S01]  /*4eb0*/  VOTEU.ALL UP0, P1 ;  /* 0x0000000000ff7886 */ /* 0x000fe20000800000 */
[----:B------:R-:W-:Y:S01]  /*4ec0*/  UMOV UR6, 0x0 ;  /* 0x0000000000067882 */ /* 0x000fe20000000000 */
[----:B------:R-:W-:Y:S01]  /*4ed0*/  UMOV UR7, 0x10000000 ;  /* 0x1000000000077882 */ /* 0x000fe20000000000 */
[----:B------:R-:W-:Y:S01]  /*4ee0*/  @!P1 R2UR UR5, R2 ;  /* 0x00000000020592ca */ /* 0x000fe200000e0000 */
[----:B--2---:R-:W-:Y:S01]  /*4ef0*/  @!P1 IMAD.X R0, RZ, RZ, R13, P0 ;  /* 0x000000ffff009224 */ /* 0x004fe200000e060d */
[----:B------:R-:W-:Y:S02]  /*4f00*/  @!UP0 UIADD3 UR26, UPT, UPT, UR34, 0x20, URZ ;  /* 0x00000020221a8890 */ /* 0x000fe4000fffe0ff */
[----:B------:R-:W-:Y:S02]  /*4f10*/  @!UP0 UIADD3 UR24, UPT, UPT, UR21, 0x1200, URZ ;  /* 0x0000120015188890 */ /* 0x000fe4000fffe0ff */
[----:B------:R-:W-:Y:S01]  /*4f20*/  @!P1 R2UR UR4, R0 ;  /* 0x00000000000492ca */ /* 0x000fe200000e0000 */
[----:B------:R-:W-:Y:S01]  /*4f30*/  VOTEU.ALL UP0, P1 ;  /* 0x0000000000ff7886 */ /* 0x000fe20000800000 */
[----:B------:R-:W-:Y:S01]  /*4f40*/  UMOV UR27, UR35 ;  /* 0x00000023001b7c82 */ /* 0x000fe20008000000 */
[----:B------:R-:W-:Y:S01]  /*4f50*/  UMOV UR28, UR36 ;  /* 0x00000024001c7c82 */ /* 0x000fe20008000000 */
[----:B------:R-:W-:Y:S03]  /*4f60*/  @!P1 IMAD.MOV.U32 R0, RZ, RZ, 0x1000 ;  /* 0x00001000ff009424 */ /* 0x000fe600078e00ff */
        /* <DEDUP_REMOVED lines=11> */
.L_x_172:
[----:B------:R-:W-:Y:S01]  /*5020*/  @!P1 IADD3 R2, P0, PT, R12, 0x580, RZ ;  /* 0x000005800c029810 */ /* 0x000fe20007f1e0ff */
[----:B------:R-:W-:Y:S01]  /*5030*/  VOTEU.ALL UP0, P1 ;  /* 0x0000000000ff7886 */ /* 0x000fe20000800000 */
[----:B------:R-:W-:Y:S01]  /*5040*/  UMOV UR6, 0x0 ;  /* 0x0000000000067882 */ /* 0x000fe20000000000 */
[----:B------:R-:W-:Y:S01]  /*5050*/  UMOV UR7, 0x10000000 ;  /* 0x1000000000077882 */ /* 0x000fe20000000000 */
[----:B------:R-:W-:Y:S01]  /*5060*/  @!P1 R2UR UR5, R2 ;  /* 0x00000000020592ca */ /* 0x000fe200000e0000 */
[----:B--2---:R-:W-:Y:S01]  /*5070*/  @!P1 IMAD.X R0, RZ, RZ, R13, P0 ;  /* 0x000000ffff009224 */ /* 0x004fe200000e060d */
[----:B------:R-:W-:Y:S01]  /*5080*/  @!UP0 UIADD3 UR18, UPT, UPT, UR34, 0x40, URZ ;  /* 0x0000004022128890 */ /* 0x000fe2000fffe0ff */
[----:B------:R-:W-:Y:S01]  /*5090*/  VIADD R10, R10, 0x1 ;  /* 0x000000010a0a7836 */ /* 0x000fe20000000000 */
        /* <DEDUP_REMOVED lines=17> */
.L_x_174:
[----:B------:R-:W-:Y:S01]  /*51b0*/  @!P1 IADD3 R2, P0, PT, R12, 0x580, RZ ;  /* 0x000005800c029810 */ /* 0x000fe20007f1e0ff */
[----:B------:R-:W-:Y:S01]  /*51c0*/  VOTEU.ALL UP0, P1 ;  /* 0x0000000000ff7886 */ /* 0x000fe20000800000 */
[----:B------:R-:W-:Y:S01]  /*51d0*/  UMOV UR6, 0x0 ;  /* 0x0000000000067882 */ /* 0x000fe20000000000 */
[----:B------:R-:W-:Y:S01]  /*51e0*/  UMOV UR7, 0x10000000 ;  /* 0x1000000000077882 */ /* 0x000fe20000000000 */
[----:B------:R-:W-:Y:S01]  /*51f0*/  @!P1 R2UR UR5, R2 ;  /* 0x00000000020592ca */ /* 0x000fe200000e0000 */
[----:B--2---:R-:W-:Y:S01]  /*5200*/  @!P1 IMAD.X R0, RZ, RZ, R13, P0 ;  /* 0x000000ffff009224 */ /* 0x004fe200000e060d */
[----:B------:R-:W-:Y:S01]  /*5210*/  @!UP0 UIADD3 UR10, UPT, UPT, UR34, 0x60, URZ ;  /* 0x00000060220a8890 */ /* 0x000fe2000fffe0ff */
[----:B------:R-:W-:Y:S01]  /*5220*/  R2UR UR16, R47 ;  /* 0x000000002f1072ca */ /* 0x000fe200000e0000 */
[----:B------:R-:W-:Y:S01]  /*5230*/  @!UP0 UIADD3 UR8, UPT, UPT, UR21, 0x3200, URZ ;  /* 0x0000320015088890 */ /* 0x000fe2000fffe0ff */
[----:B------:R-:W-:Y:S01]  /*5240*/  ISETP.NE.AND P0, PT, R10, 0x2, PT ;  /* 0x000000020a00780c */ /* 0x000fe20003f05270 */
[----:B------:R-:W-:Y:S01]  /*5250*/  @!UP0 UIADD3 UR9, UPT, UPT, UR21, 0x58, URZ ;  /* 0x0000005815098890 */ /* 0x000fe2000fffe0ff */
[----:B------:R-:W-:Y:S01]  /*5260*/  @!P1 R2UR UR4, R0 ;  /* 0x00000000000492ca */ /* 0x000fe200000e0000 */
[----:B------:R-:W-:Y:S01]  /*5270*/  VOTEU.ALL UP0, P1 ;  /* 0x0000000000ff7886 */ /* 0x000fe20000800000 */
[----:B------:R-:W-:Y:S01]  /*5280*/  UMOV UR11, UR35 ;  /* 0x00000023000b7c82 */ /* 0x000fe20008000000 */
[----:B------:R-:W-:Y:S01]  /*5290*/  UMOV UR12, UR36 ;  /* 0x00000024000c7c82 */ /* 0x000fe20008000000 */
[----:B------:R-:W-:Y:S01]  /*52a0*/  SEL R0, RZ, 0x1, P0 ;  /* 0x00000001ff007807 */ /* 0x000fe20000000000 */
[----:B------:R-:W-:Y:S01]  /*52b0*/  UIADD3 UR24, UPT, UPT, UR14, UR63, URZ ;  /* 0x0000003f0e187290 */ /* 0x000fe2000fffe0ff */
[----:B------:R-:W-:Y:S01]  /*52c0*/  IMAD.U32 R4, RZ, RZ, UR5 ;  /* 0x00000005ff047e24 */ /* 0x000fe2000f8e00ff */
[----:B------:R-:W-:Y:S01]  /*52d0*/  LOP3.LUT R11, R11, 0x1, RZ, 0x3c, !PT ;  /* 0x000000010b0b7812 */ /* 0x000fe200078e3cff */
[----:B------:R-:W-:Y:S01]  /*52e0*/  UMOV UR36, UR29 ;  /* 0x0000001d00247c82 */ /* 0x000fe20008000000 */
[----:B------:R-:W-:Y:S01]  /*52f0*/  LOP3.LUT R9, R9, R0, RZ, 0x3c, !PT ;  /* 0x0000000009097212 */ /* 0x000fe200078e3cff */
[----:B------:R-:W-:Y:S01]  /*5300*/  UIADD3 UR28, UPT, UPT, UR13, UR16, URZ ;  /* 0x000000100d1c7290 */ /* 0x000fe2000fffe0ff */
[----:B------:R-:W-:Y:S01]  /*5310*/  SEL R10, R10, RZ, P0 ;  /* 0x000000ff0a0a7207 */ /* 0x000fe20000000000 */
[----:B------:R-:W-:Y:S01]  /*5320*/  UPLOP3.LUT UP4, UPT, UPT, UPT, UPT, 0x80, 0x8 ;  /* 0x000000000008789c */ /* 0x000fe20003f8f070 */
[----:B------:R-:W-:Y:S01]  /*5330*/  IMAD.U32 R5, RZ, RZ, UR4 ;  /* 0x00000004ff057e24 */ /* 0x000fe2000f8e00ff */
[----:B------:R-:W-:Y:S04]  /*5340*/  @!P1 R2UR UR4, R4 ;  /* 0x00000000040492ca */ /* 0x000fe800000e0000 */
[----:B------:R-:W-:Y:S11]  /*5350*/  @!P1 R2UR UR5, R5 ;  /* 0x00000000050592ca */ /* 0x000ff600000e0000 */
[----:B------:R-:W-:Y:S02]  /*5360*/  @!UPT UIADD3 URZ, UPT, UPT, URZ, URZ, URZ ;  /* 0x000000fffffff290 */ /* 0x000fe4000fffe0ff */
[----:B------:R2:W-:Y:S01]  /*5370*/  @!UP0 UTMALDG.3D [UR8], [UR4], desc[UR6] ;  /* 0x00000608040085b4 */ /* 0x0005e20008011000 */
[----:B------:R2:W-:Y:S01]  /*5380*/  @!P1 SYNCS.ARRIVE.TRANS64.RED.A0TR RZ, [UR21+0x58], R3 ;  /* 0x00005803ffff99a7 */ /* 0x0005e20008300415 */
[----:B------:R-:W-:Y:S01]  /*5390*/  SYNCS.ARRIVE.TRANS64.RED.A1T0 RZ, [UR40], RZ ;  /* 0x000000ffffff79a7 */ /* 0x000fe20008100428 */
[----:B------:R-:W-:Y:S05]  /*53a0*/  BRA.U UP2, `(.L_x_85) ;  /* 0xfffffff102507547 */ /* 0x000fea000b83ffff */
[----:B------:R-:W-:-:S04]  /*53b0*/  SHF.L.U32 R2, R11, 0x1f, RZ ;  /* 0x0000001f0b027819 */ /* 0x000fc800000006ff */
[----:B------:R-:W3:Y:S02]  /*53c0*/  SYNCS.PHASECHK.TRANS64.TRYWAIT P0, [UR21+0x60], R2 ;  /* 0x00006002ff0075a7 */ /* 0x000ee40008001115 */
[----:B---3--:R-:W-:Y:S05]  /*53d0*/  @!P0 BRA `(.L_x_86) ;  /* 0x0000003c00d08947 */ /* 0x008fea0003800000 */
.L_x_176:
[----:B------:R-:W4:Y:S02]  /*53e0*/  SYNCS.PHASECHK.TRANS64.TRYWAIT P0, [UR21+0x68], R2 ;  /* 0x00006802ff0075a7 */ /* 0x000f240008001115 */
[----:B----4-:R-:W-:Y:S05]  /*53f0*/  @!P0 BRA `(.L_x_87) ;  /* 0x0000003c00e08947 */ /* 0x010fea0003800000 */
.L_x_178:
[----:B------:R-:W4:Y:S02]  /*5400*/  SYNCS.PHASECHK.TRANS64.TRYWAIT P0, [UR21+0x70], R2 ;  /* 0x00007002ff0075a7 */ /* 0x000f240008001115 */
[----:B----4-:R-:W-:Y:S05]  /*5410*/  @!P0 BRA `(.L_x_88) ;  /* 0x0000003c00f08947 */ /* 0x010fea0003800000 */
.L_x_180:
[----:B---3--:R-:W-:-:S07]  /*5420*/  MOV R0, UR21 ;  /* 0x0000001500007c02 */ /* 0x008fce0008000f00 */
.L_x_89:
[----:B---3--:R-:W-:-:S04]  /*5430*/  SHF.L.U32 R2, R11, 0x1f, RZ ;  /* 0x0000001f0b027819 */ /* 0x008fc800000006ff */
[----:B------:R3:W4:Y:S03]  /*5440*/  SYNCS.PHASECHK.TRANS64.TRYWAIT P0, [R0+URZ+0x78], R2 ;  /* 0x00007802000075a7 */ /* 0x00072600080011ff */
[----:B----4-:R-:W-:Y:S05]  /*5450*/  @!P0 NANOSLEEP.SYNCS 0x989680 ;  /* 0x009896800000895d */ /* 0x010fea0003900000 */
[----:B------:R-:W4:Y:S02]  /*5460*/  @!P0 SYNCS.PHASECHK.TRANS64 P0, [R0+URZ+0x78], R2 ;  /* 0x00007802000085a7 */ /* 0x000f2400080010ff */
[----:B-12-4-:R-:W-:Y:S05]  /*5470*/  @P0 EXIT ;  /* 0x000000000000094d */ /* 0x016fea0003800000 */
[----:B------:R-:W-:Y:S05]  /*5480*/  BRA `(.L_x_89) ;  /* 0xfffffffc00e87947 */ /* 0x000fea000383ffff */
.L_x_74:
[----:B------:R-:W-:-:S06]  /*5490*/  UISETP.GE.AND UP0, UPT, UR18, 0x4, UPT ;  /* 0x000000041200788c */ /* 0x000fcc000bf06270 */
[----:B------:R-:W-:-:S13]  /*54a0*/  PLOP3.LUT P0, PT, PT, PT, UP0, 0x80, 0x8 ;  /* 0x000000000008781c */ /* 0x000fda0003f0f008 */
[----:B-1----:R-:W-:Y:S05]  /*54b0*/  @!P0 EXIT ;  /* 0x000000000000894d */ /* 0x002fea0003800000 */
[----:B------:R-:W-:Y:S01]  /*54c0*/  BAR.SYNC.DEFER_BLOCKING 0x6, 0xa0 ;  /* 0x0182800000007b1d */ /* 0x000fe20000010000 */
[C---:B------:R-:W-:Y:S01]  /*54d0*/  IMAD.SHL.U32 R3, R56.reuse, 0x20, RZ ;  /* 0x0000002038037824 */ /* 0x040fe200078e00ff */
[C---:B------:R-:W-:Y:S01]  /*54e0*/  LOP3.LUT P0, RZ, R56.reuse, 0x4, RZ, 0xc0, !PT ;  /* 0x0000000438ff7812 */ /* 0x040fe2000780c0ff */
[C---:B------:R-:W-:Y:S01]  /*54f0*/  IMAD.SHL.U32 R2, R56.reuse, 0x10, RZ ;  /* 0x0000001038027824 */ /* 0x040fe200078e00ff */
[----:B------:R-:W-:Y:S01]  /*5500*/  CS2R R52, SRZ ;  /* 0x0000000000347805 */ /* 0x000fe2000001ff00 */
[C---:B------:R-:W-:Y:S01]  /*5510*/  IMAD.SHL.U32 R44, R56.reuse, 0x4, RZ ;  /* 0x00000004382c7824 */ /* 0x040fe200078e00ff */
[----:B------:R-:W-:Y:S01]  /*5520*/  UMOV UR44, 0x400 ;  /* 0x00000400002c7882 */ /* 0x000fe20000000000 */
[----:B------:R-:W1:Y:S01]  /*5530*/  LDCU.64 UR4, c[0x0][0x890] ;  /* 0x00011200ff0477ac */ /* 0x000e620008000a00 */
[----:B------:R-:W2:Y:S01]  /*5540*/  LDC.64 R42, c[0x0][0x8b0] ;  /* 0x00022c00ff2a7b82 */ /* 0x000ea20000000a00 */
[----:B------:R-:W-:Y:S01]  /*5550*/  LOP3.LUT R6, R3, 0xc0, RZ, 0xc0, !PT ;  /* 0x000000c003067812 */ /* 0x000fe200078ec0ff */
[----:B------:R-:W-:Y:S01]  /*5560*/  IMAD.U32 R23, R56, 0x10000, RZ ;  /* 0x0001000038177824 */ /* 0x000fe200078e00ff */
[----:B------:R-:W-:Y:S01]  /*5570*/  ULEA UR44, UR47, UR44, 0x18 ;  /* 0x0000002c2f2c7291 */ /* 0x000fe2000f8ec0ff */
[----:B------:R-:W-:Y:S01]  /*5580*/  LOP3.LUT R2, R2, 0x600, RZ, 0xc0, !PT ;  /* 0x0000060002027812 */ /* 0x000fe200078ec0ff */
[----:B------:R-:W-:Y:S01]  /*5590*/  IMAD.MOV.U32 R55, RZ, RZ, 0x20 ;  /* 0x00000020ff377424 */ /* 0x000fe200078e00ff */
[----:B------:R-:W-:Y:S01]  /*55a0*/  LOP3.LUT R44, R6, 0x18, R44, 0xf8, !PT ;  /* 0x00000018062c7812 */ /* 0x000fe200078ef82c */
[----:B------:R-:W-:Y:S01]  /*55b0*/  IMAD.MOV.U32 R54, RZ, RZ, 0x1 ;  /* 0x00000001ff367424 */ /* 0x000fe200078e00ff */
[----:B------:R-:W3:Y:S01]  /*55c0*/  LDC.64 R40, c[0x0][0x8a8] ;  /* 0x00022a00ff287b82 */ /* 0x000ee20000000a00 */
[----:B------:R-:W-:Y:S01]  /*55d0*/  SHF.R.U32.HI R6, RZ, 0x1, R56 ;  /* 0x00000001ff067819 */ /* 0x000fe20000011638 */
[----:B------:R-:W-:Y:S01]  /*55e0*/  IMAD.MOV.U32 R22, RZ, RZ, RZ ;  /* 0x000000ffff167224 */ /* 0x000fe200078e00ff */
[--C-:B------:R-:W-:Y:S01]  /*55f0*/  LOP3.LUT R2, R2, 0x20, R3.reuse, 0xf8, !PT ;  /* 0x0000002002027812 */ /* 0x100fe200078ef803 */
[----:B------:R-:W-:Y:S01]  /*5600*/  IMAD.MOV.U32 R51, RZ, RZ, RZ ;  /* 0x000000ffff337224 */ /* 0x000fe200078e00ff */
[----:B------:R-:W-:Y:S01]  /*5610*/  LOP3.LUT R23, R23, 0x600000, RZ, 0xc0, !PT ;  /* 0x0060000017177812 */ /* 0x000fe200078ec0ff */
[----:B------:R-:W4:Y:S01]  /*5620*/  LDCU UR60, c[0x0][0x370] ;  /* 0x00006e00ff3c77ac */ /* 0x000f220008000800 */
[----:B------:R-:W-:Y:S01]  /*5630*/  LOP3.LUT R44, R44, 0x8, R6, 0x78, !PT ;  /* 0x000000082c2c7812 */ /* 0x000fe200078e7806 */
[----:B------:R-:W4:Y:S01]  /*5640*/  LDS R0, [UR44+0x140] ;  /* 0x0001402cff007984 */ /* 0x000f220008000800 */
[----:B-1----:R-:W-:Y:S01]  /*5650*/  IMAD.U32 R58, RZ, RZ, UR4 ;  /* 0x00000004ff3a7e24 */ /* 0x002fe2000f8e00ff */
[----:B------:R-:W-:Y:S01]  /*5660*/  UIADD3 UR4, UPT, UPT, UR44, 0x200, URZ ;  /* 0x000002002c047890 */ /* 0x000fe2000fffe0ff */
[----:B------:R-:W-:Y:S01]  /*5670*/  LOP3.LUT R2, R2, 0x100, R3, 0xf8, !PT ;  /* 0x0000010002027812 */ /* 0x000fe200078ef803 */
[----:B------:R-:W-:Y:S01]  /*5680*/  IMAD.U32 R57, RZ, RZ, UR5 ;  /* 0x00000005ff397e24 */ /* 0x000fe2000f8e00ff */
[----:B------:R-:W-:Y:S01]  /*5690*/  LOP3.LUT R56, R56, 0x60, RZ, 0xc0, !PT ;  /* 0x0000006038387812 */ /* 0x000fe200078ec0ff */
[----:B------:R-:W1:Y:S01]  /*56a0*/  LDCU UR43, c[0x0][0xb0c] ;  /* 0x00016180ff2b77ac */ /* 0x000e620008000800 */
[----:B------:R-:W-:Y:S01]  /*56b0*/  LOP3.LUT R44, R2, R44, RZ, 0xfc, !PT ;  /* 0x0000002c022c7212 */ /* 0x000fe200078efcff */
[----:B------:R-:W-:Y:S01]  /*56c0*/  IMAD.U32 R49, RZ, RZ, UR4 ;  /* 0x00000004ff317e24 */ /* 0x000fe2000f8e00ff */
[----:B------:R-:W-:Y:S01]  /*56d0*/  SEL R55, R55, 0xffffffe0, !P0 ;  /* 0xffffffe037377807 */ /* 0x000fe20004000000 */
[----:B------:R-:W1:Y:S01]  /*56e0*/  LDCU UR39, c[0x0][0xb30] ;  /* 0x00016600ff2777ac */ /* 0x000e620008000800 */
[----:B------:R-:W1:Y:S01]  /*56f0*/  LDCU.64 UR54, c[0x0][0x888] ;  /* 0x00011100ff3677ac */ /* 0x000e620008000a00 */
[----:B------:R-:W1:Y:S01]  /*5700*/  LDCU.64 UR40, c[0x0][0xb28] ;  /* 0x00016500ff2877ac */ /* 0x000e620008000a00 */
[----:B------:R-:W1:Y:S01]  /*5710*/  LDCU.128 UR56, c[0x0][0xb10] ;  /* 0x00016200ff3877ac */ /* 0x000e620008000c00 */
[----:B------:R-:W1:Y:S01]  /*5720*/  LDCU UR53, c[0x0][0x374] ;  /* 0x00006e80ff3577ac */ /* 0x000e620008000800 */
[----:B------:R-:W-:Y:S01]  /*5730*/  UMOV UR52, URZ ;  /* 0x000000ff00347c82 */ /* 0x000fe20008000000 */
[----:B------:R-:W-:Y:S01]  /*5740*/  UMOV UR46, URZ ;  /* 0x000000ff002e7c82 */ /* 0x000fe20008000000 */
[----:B-1234-:R-:W-:-:S07]  /*5750*/  IMAD.IADD R23, R0, 0x1, R23 ;  /* 0x0000000100177824 */ /* 0x01efce00078e0217 */
.L_x_133:
[C---:B------:R-:W-:Y:S02]  /*5760*/  LEA R3, R51.reuse, UR44, 0x3 ;  /* 0x0000002c33037c11 */ /* 0x040fe4000f8e18ff */
[----:B------:R-:W-:Y:S02]  /*5770*/  SHF.L.U32 R0, R52, 0x1f, RZ ;  /* 0x0000001f34007819 */ /* 0x000fe400000006ff */
[----:B-1----:R-:W-:Y:S02]  /*5780*/  LEA R4, R51, UR44, 0x4 ;  /* 0x0000002c33047c11 */ /* 0x002fe4000f8e20ff */
[----:B------:R-:W1:Y:S02]  /*5790*/  SYNCS.PHASECHK.TRANS64.TRYWAIT P0, [R3+URZ+0x90], R0 ;  /* 0x00009000030075a7 */ /* 0x000e6400080011ff */
[----:B-12---:R-:W-:Y:S05]  /*57a0*/  @!P0 BRA `(.L_x_90) ;  /* 0x0000003c00248947 */ /* 0x006fea0003800000 */
.L_x_181:
        /* <DEDUP_REMOVED lines=8> */
[----:B--2---:R-:W-:Y:S11]  /*5830*/  LOP3.LUT P0, RZ, R6, 0x1, RZ, 0xc0, !PT ;  /* 0x0000000106ff7812 */ /* 0x004ff6000780c0ff */
[----:B------:R-:W-:Y:S02]  /*5840*/  @!UPT UIADD3 URZ, UPT, UPT, URZ, URZ, URZ ;  /* 0x000000fffffff290 */ /* 0x000fe4000fffe0ff */
[----:B---3--:R-:W-:Y:S01]  /*5850*/  VOTEU.ANY UP1, P0 ;  /* 0x0000000000ff7886 */ /* 0x008fe20000020100 */
[----:B------:R-:W-:Y:S01]  /*5860*/  PLOP3.LUT P0, PT, PT, PT, UP1, 0x80, 0x8 ;  /* 0x000000000008781c */ /* 0x000fe20003f0f018 */
[----:B------:R-:W-:Y:S11]  /*5870*/  UP2UR UR62, UPR, URZ, 0x2 ;  /* 0x00000002ff3e7883 */ /* 0x000ff60008000000 */
[----:B------:R-:W-:Y:S01]  /*5880*/  @!UPT UIADD3 URZ, UPT, UPT, URZ, URZ, URZ ;  /* 0x000000fffffff290 */ /* 0x000fe2000fffe0ff */
[----:B-1----:R-:W-:Y:S02]  /*5890*/  @P0 SHF.R.U32.HI R0, RZ, 0x10, R5 ;  /* 0x00000010ff000819 */ /* 0x002fe40000011605 */
        /* <DEDUP_REMOVED lines=12> */
[----:B------:R-:W2:Y:S01]  /*5960*/  LDCU UR12, c[0x0][0xb20] ;  /* 0x00016400ff0c77ac */ /* 0x000ea20008000800 */
[----:B------:R-:W-:Y:S02]  /*5970*/  UIMAD.WIDE.U32 UR4, UR53, UR59, URZ ;  /* 0x0000003b350472a5 */ /* 0x000fe4000f8e00ff */
[----:B------:R-:W-:Y:S02]  /*5980*/  UIMAD.WIDE.U32 UR6, UR60, UR56, URZ ;  /* 0x000000383c0672a5 */ /* 0x000fe4000f8e00ff */
[----:B------:R-:W-:Y:S02]  /*5990*/  UISETP.NE.AND UP0, UPT, UR58, 0x1, UPT ;  /* 0x000000013a00788c */ /* 0x000fe4000bf05270 */
[----:B------:R-:W-:Y:S02]  /*59a0*/  UIMAD.WIDE.U32 UR8, UR37, UR59, URZ ;  /* 0x0000003b250872a5 */ /* 0x000fe4000f8e00ff */
[----:B------:R-:W-:Y:S02]  /*59b0*/  UIMAD.WIDE.U32 UR10, UR38, UR56, URZ ;  /* 0x00000038260a72a5 */ /* 0x000fe4000f8e00ff */
[----:B------:R-:W-:Y:S02]  /*59c0*/  UISETP.NE.AND UP1, UPT, UR43, 0x1, UPT ;  /* 0x000000012b00788c */ /* 0x000fe4000bf25270 */
[----:B------:R-:W-:Y:S01]  /*59d0*/  UISETP.NE.AND UP2, UPT, UR42, 0x1, UPT ;  /* 0x000000012a00788c */ /* 0x000fe2000bf45270 */
[----:B------:R-:W-:Y:S02]  /*59e0*/  UMOV UR4, UR5 ;  /* 0x0000000500047c82 */ /* 0x000fe40008000000 */
[----:B--2---:R-:W-:Y:S03]  /*59f0*/  USHF.R.U32.HI UR5, URZ, UR12, UR4 ;  /* 0x0000000cff057299 */ /* 0x004fe60008011604 */
[----:B------:R-:W-:Y:S02]  /*5a00*/  UMOV UR4, UR7 ;  /* 0x0000000700047c82 */ /* 0x000fe40008000000 */
[----:B------:R-:W-:Y:S02]  /*5a10*/  USHF.R.U32.HI UR7, URZ, UR57, UR4 ;  /* 0x00000039ff077299 */ /* 0x000fe40008011604 */
[----:B------:R-:W-:Y:S02]  /*5a20*/  USEL UR4, UR53, UR5, !UP0 ;  /* 0x0000000535047287 */ /* 0x000fe4000c000000 */
[----:B------:R-:W-:Y:S01]  /*5a30*/  USEL UR7, UR60, UR7, !UP1 ;  /* 0x000000073c077287 */ /* 0x000fe2000c800000 */
[----:B------:R-:W-:Y:S01]  /*5a40*/  UMOV UR5, UR9 ;  /* 0x0000000900057c82 */ /* 0x000fe20008000000 */
[----:B------:R-:W-:Y:S02]  /*5a50*/  UIMAD.WIDE.U32 UR8, UR4, UR40, URZ ;  /* 0x00000028040872a5 */ /* 0x000fe4000f8e00ff */
[----:B------:R-:W-:Y:S03]  /*5a60*/  USHF.R.U32.HI UR6, URZ, UR12, UR5 ;  /* 0x0000000cff067299 */ /* 0x000fe60008011605 */
[----:B------:R-:W-:Y:S01]  /*5a70*/  UMOV UR5, UR11 ;  /* 0x0000000b00057c82 */ /* 0x000fe20008000000 */
[----:B------:R-:W-:Y:S02]  /*5a80*/  UIMAD.WIDE.U32 UR10, UR7, UR40, URZ ;  /* 0x00000028070a72a5 */ /* 0x000fe4000f8e00ff */
[----:B------:R-:W-:Y:S02]  /*5a90*/  USHF.R.U32.HI UR12, URZ, UR57, UR5 ;  /* 0x00000039ff0c7299 */ /* 0x000fe40008011605 */
[----:B------:R-:W-:Y:S01]  /*5aa0*/  USEL UR6, UR37, UR6, !UP0 ;  /* 0x0000000625067287 */ /* 0x000fe2000c000000 */
[----:B------:R-:W-:Y:S02]  /*5ab0*/  UMOV UR5, UR9 ;  /* 0x0000000900057c82 */ /* 0x000fe40008000000 */
[----:B------:R-:W-:Y:S01]  /*5ac0*/  UMOV UR10, UR11 ;  /* 0x0000000b000a7c82 */ /* 0x000fe20008000000 */
[----:B------:R-:W-:Y:S02]  /*5ad0*/  @UP2 USHF.R.U32.HI UR4, URZ, UR41, UR5 ;  /* 0x00000029ff042299 */ /* 0x000fe40008011605 */
[----:B------:R-:W-:Y:S02]  /*5ae0*/  @UP2 USHF.R.U32.HI UR7, URZ, UR41, UR10 ;  /* 0x00000029ff072299 */ /* 0x000fe4000801160a */
[----:B------:R-:W-:Y:S02]  /*5af0*/  UIMAD UR4, UR42, UR4, URZ ;  /* 0x000000042a0472a4 */ /* 0x000fe4000f8e02ff */
[----:B------:R-:W-:Y:S02]  /*5b00*/  UIMAD.WIDE.U32 UR10, UR6, UR40, URZ ;  /* 0x00000028060a72a5 */ /* 0x000fe4000f8e00ff */
[----:B------:R-:W-:Y:S02]  /*5b10*/  USEL UR5, UR38, UR12, !UP1 ;  /* 0x0000000c26057287 */ /* 0x000fe4000c800000 */
[----:B------:R-:W-:Y:S02]  /*5b20*/  UIMAD UR8, UR42, UR7, URZ ;  /* 0x000000072a0872a4 */ /* 0x000fe4000f8e02ff */
[----:B------:R-:W-:Y:S03]  /*5b30*/  UISETP.GE.AND UP0, UPT, UR6, UR4, UPT ;  /* 0x000000040600728c */ /* 0x000fe6000bf06270 */
[----:B------:R-:W-:Y:S01]  /*5b40*/  UMOV UR4, UR11 ;  /* 0x0000000b00047c82 */ /* 0x000fe20008000000 */
[----:B------:R-:W-:Y:S02]  /*5b50*/  UISETP.GE.OR UP0, UPT, UR5, UR8, UP0 ;  /* 0x000000080500728c */ /* 0x000fe40008706670 */
[----:B------:R-:W-:Y:S02]  /*5b60*/  USHF.R.U32.HI UR4, URZ, UR41, UR4 ;  /* 0x00000029ff047299 */ /* 0x000fe40008011604 */
[----:B------:R-:W-:Y:S02]  /*5b70*/  UIMAD.WIDE.U32 UR8, UR5, UR40, URZ ;  /* 0x00000028050872a5 */ /* 0x000fe4000f8e00ff */
[----:B------:R-:W-:Y:S02]  /*5b80*/  USEL UR11, UR6, UR4, !UP2 ;  /* 0x00000004060b7287 */ /* 0x000fe4000d000000 */
[----:B------:R-:W-:Y:S02]  /*5b90*/  UIADD3 UR8, UPT, UPT, -UR5, URZ, URZ ;  /* 0x000000ff05087290 */ /* 0x000fe4000fffe1ff */
[----:B------:R-:W-:Y:S01]  /*5ba0*/  UIADD3 UR10, UPT, UPT, -UR11, URZ, URZ ;  /* 0x000000ff0b0a7290 */ /* 0x000fe2000fffe1ff */
[----:B------:R-:W-:Y:S01]  /*5bb0*/  @!UP0 UMOV UR4, UR9 ;  /* 0x0000000900048c82 */ /* 0x000fe20008000000 */
[----:B------:R-:W-:Y:S02]  /*5bc0*/  UIADD3 UR9, UPT, UPT, -UR6, URZ, URZ ;  /* 0x000000ff06097290 */ /* 0x000fe4000fffe1ff */
[----:B------:R-:W-:Y:S02]  /*5bd0*/  @!UP0 USHF.R.U32.HI UR4, URZ, UR41, UR4 ;  /* 0x00000029ff048299 */ /* 0x000fe40008011604 */
[----:B------:R-:W-:Y:S02]  /*5be0*/  UIMAD UR10, UR42, UR10, UR6 ;  /* 0x0000000a2a0a72a4 */ /* 0x000fe4000f8e0206 */
[----:B------:R-:W-:Y:S04]  /*5bf0*/  @!UP0 USEL UR4, UR5, UR4, !UP2 ;  /* 0x0000000405048287 */ /* 0x000fe8000d000000 */
[----:B------:R-:W-:Y:S02]  /*5c00*/  @!UP0 UIMAD UR10, UR7, UR10, UR4 ;  /* 0x0000000a070a82a4 */ /* 0x000fe4000f8e0204 */
[----:B------:R-:W-:Y:S02]  /*5c10*/  @!UP0 UIADD3 UR11, UPT, UPT, UR11, -UR4, URZ ;  /* 0x800000040b0b8290 */ /* 0x000fe4000fffe0ff */
[----:B------:R-:W-:Y:S02]  /*5c20*/  UIMAD UR7, UR43, UR8, UR38 ;  /* 0x000000082b0772a4 */ /* 0x000fe4000f8e0226 */
[----:B------:R-:W-:Y:S02]  /*5c30*/  @!UP0 UIMAD UR6, UR11, UR42, UR5 ;  /* 0x0000002a0b0682a4 */ /* 0x000fe4000f8e0205 */
[----:B------:R-:W-:Y:S01]  /*5c40*/  UIMAD UR4, UR58, UR9, UR37 ;  /* 0x000000093a0472a4 */ /* 0x000fe2000f8e0225 */
[----:B------:R-:W-:Y:S02]  /*5c50*/  @!UP0 UMOV UR5, UR10 ;  /* 0x0000000a00058c82 */ /* 0x000fe40008000000 */
[----:B------:R-:W-:Y:S02]  /*5c60*/  UIMAD UR38, UR5, UR43, UR7 ;  /* 0x0000002b052672a4 */ /* 0x000fe4000f8e0207 */
[----:B------:R-:W-:Y:S11]  /*5c70*/  UIMAD UR37, UR6, UR58, UR4 ;  /* 0x0000003a062572a4 */ /* 0x000ff6000f8e0204 */
[----:B------:R-:W-:Y:S01]  /*5c80*/  @!UPT UIADD3 URZ, UPT, UPT, URZ, URZ, URZ ;  /* 0x000000fffffff290 */ /* 0x000fe2000fffe0ff */
.L_x_91:
[----:B------:R-:W-:Y:S01]  /*5c90*/  UISETP.NE.AND UP0, UPT, UR39, 0x1, UPT ;  /* 0x000000012700788c */ /* 0x000fe2000bf05270 */
[----:B------:R-:W-:Y:S01]  /*5ca0*/  LOP3.LUT P0, RZ, R49, 0x1b0, RZ, 0xc0, !PT ;  /* 0x000001b031ff7812 */ /* 0x000fe2000780c0ff */
[----:B------:R-:W-:Y:S01]  /*5cb0*/  USHF.L.U32 UR50, UR24, 0x6, URZ ;  /* 0x0000000618327899 */ /* 0x000fe200080006ff */
[----:B------:R-:W-:Y:S01]  /*5cc0*/  BSSY.RECONVERGENT B6, `(.L_x_92) ;  /* 0x0000034000067945 */ /* 0x000fe20003800200 */
[----:B------:R-:W-:Y:S01]  /*5cd0*/  USHF.L.U32 UR49, UR28, 0x7, URZ ;  /* 0x000000071c317899 */ /* 0x000fe200080006ff */
[----:B------:R-:W-:Y:S06]  /*5ce0*/  IADD3 R51, PT, PT, R51, 0x1, RZ ;  /* 0x0000000133337810 */ /* 0x000fec0007ffe0ff */
[----:B------:R-:W2:Y:S01]  /*5cf0*/  @!UP0 LDCU.128 UR12, c[0x0][0xb10] ;  /* 0x00016200ff0c87ac */ /* 0x000ea20008000c00 */
[----:B------:R-:W3:Y:S01]  /*5d00*/  @!UP0 LDCU UR5, c[0x0][0xb0c] ;  /* 0x00016180ff0587ac */ /* 0x000ee20008000800 */
[----:B------:R-:W4:Y:S01]  /*5d10*/  @!UP0 LDCU UR10, c[0x0][0xb20] ;  /* 0x00016400ff0a87ac */ /* 0x000f220008000800 */
[----:B--2---:R-:W-:Y:S02]  /*5d20*/  UIMAD.WIDE.U32 UR8, UR38, UR12, URZ ;  /* 0x0000000c260872a5 */ /* 0x004fe4000f8e00ff */
[----:B------:R-:W-:Y:S02]  /*5d30*/  UIMAD.WIDE.U32 UR6, UR37, UR15, URZ ;  /* 0x0000000f250672a5 */ /* 0x000fe4000f8e00ff */
[----:B------:R-:W-:Y:S03]  /*5d40*/  @!UP0 UISETP.NE.AND UP1, UPT, UR14, 0x1, UPT ;  /* 0x000000010e00888c */ /* 0x000fe6000bf25270 */
[----:B------:R-:W-:Y:S01]  /*5d50*/  @!UP0 UMOV UR4, UR9 ;  /* 0x0000000900048c82 */ /* 0x000fe20008000000 */
[----:B---3--:R-:W-:Y:S02]  /*5d60*/  @!UP0 UISETP.NE.AND UP2, UPT, UR5, 0x1, UPT ;  /* 0x000000010500888c */ /* 0x008fe4000bf45270 */
[----:B------:R-:W-:Y:S01]  /*5d70*/  @!UP0 USHF.R.U32.HI UR4, URZ, UR13, UR4 ;  /* 0x0000000dff048299 */ /* 0x000fe20008011604 */
[----:B------:R-:W-:Y:S02]  /*5d80*/  @!UP0 UMOV UR6, UR7 ;  /* 0x0000000700068c82 */ /* 0x000fe40008000000 */
[----:B----4-:R-:W-:Y:S02]  /*5d90*/  @!UP0 USHF.R.U32.HI UR6, URZ, UR10, UR6 ;  /* 0x0000000aff068299 */ /* 0x010fe40008011606 */
[----:B------:R-:W-:Y:S02]  /*5da0*/  @!UP0 USEL UR7, UR38, UR4, !UP2 ;  /* 0x0000000426078287 */ /* 0x000fe4000d000000 */
[----:B------:R-:W-:Y:S04]  /*5db0*/  @!UP0 USEL UR6, UR37, UR6, !UP1 ;  /* 0x0000000625068287 */ /* 0x000fe8000c800000 */
[----:B------:R-:W-:Y:S02]  /*5dc0*/  @!UP0 UIADD3 UR4, UPT, UPT, -UR7, UR6, URZ ;  /* 0x0000000607048290 */ /* 0x000fe4000fffe1ff */
[----:B------:R-:W-:Y:S02]  /*5dd0*/  @!UP0 UIADD3 UR6, UPT, UPT, UR7, -UR6, URZ ;  /* 0x8000000607068290 */ /* 0x000fe4000fffe0ff */
[----:B------:R-:W-:Y:S02]  /*5de0*/  @!UP0 UIMAD UR38, UR4, UR5, UR38 ;  /* 0x00000005042682a4 */ /* 0x000fe4000f8e0226 */
[----:B------:R-:W-:Y:S01]  /*5df0*/  @!UP0 UIMAD UR37, UR6, UR14, UR37 ;  /* 0x0000000e062582a4 */ /* 0x000fe2000f8e0225 */
[----:B------:R-:W-:Y:S11]  /*5e00*/  @!P0 BRA `(.L_x_93) ;  /* 0x00000000007c8947 */ /* 0x000ff60003800000 */
[----:B------:R-:W2:Y:S01]  /*5e10*/  LDCU.64 UR8, c[0x4][0x80] ;  /* 0x01001000ff0877ac */ /* 0x000ea20008000a00 */
[----:B------:R-:W-:Y:S01]  /*5e20*/  MOV R2, 0x0 ;  /* 0x0000000000027802 */ /* 0x000fe20000000f00 */
[----:B------:R-:W-:Y:S02]  /*5e30*/  HFMA2 R12, -RZ, RZ, 0, 5.9604644775390625e-08 ;  /* 0x00000001ff0c7431 */ /* 0x000fe400000001ff */
[----:B------:R-:W-:Y:S01]  /*5e40*/  IMAD.MOV.U32 R8, RZ, RZ, 0x70 ;  /* 0x00000070ff087424 */ /* 0x000fe200078e00ff */
[----:B------:R3:W4:Y:S01]  /*5e50*/  LDC.64 R14, c[0x4][R2] ;  /* 0x01000000020e7b82 */ /* 0x0007220000000a00 */
[----:B------:R-:W1:Y:S01]  /*5e60*/  LDCU.64 UR6, c[0x4][0x88] ;  /* 0x01001100ff0677ac */ /* 0x000e620008000a00 */
[----:B------:R-:W-:Y:S01]  /*5e70*/  IMAD.MOV.U32 R13, RZ, RZ, RZ ;  /* 0x000000ffff0d7224 */ /* 0x000fe200078e00ff */
[----:B------:R-:W1:Y:S01]  /*5e80*/  LDCU.64 UR4, c[0x4][0x8] ;  /* 0x01000100ff0477ac */ /* 0x000e620008000a00 */
[----:B--2---:R-:W-:Y:S01]  /*5e90*/  MOV R5, UR9 ;  /* 0x0000000900057c02 */ /* 0x004fe20008000f00 */
[----:B------:R-:W-:Y:S01]  /*5ea0*/  IMAD.U32 R4, RZ, RZ, UR8 ;  /* 0x00000008ff047e24 */ /* 0x000fe2000f8e00ff */
[----:B-1----:R-:W-:Y:S01]  /*5eb0*/  MOV R7, UR7 ;  /* 0x0000000700077c02 */ /* 0x002fe20008000f00 */
[----:B------:R-:W-:Y:S01]  /*5ec0*/  IMAD.U32 R6, RZ, RZ, UR6 ;  /* 0x00000006ff067e24 */ /* 0x000fe2000f8e00ff */
[----:B------:R-:W-:Y:S01]  /*5ed0*/  MOV R11, UR5 ;  /* 0x00000005000b7c02 */ /* 0x000fe20008000f00 */
[----:B------:R-:W-:Y:S02]  /*5ee0*/  IMAD.U32 R10, RZ, RZ, UR4 ;  /* 0x00000004ff0a7e24 */ /* 0x000fe4000f8e00ff */
[----:B------:R-:W-:Y:S07]  /*5ef0*/  LEPC R20, `(.L_x_94) ;  /* 0x000000001014794e */ /* 0x000fee0000000000 */
[----:B---345:R-:W-:Y:S05]  /*5f00*/  CALL.ABS.NOINC R14 ;  /* 0x000000000e007343 */ /* 0x038fea0003c00000 */
.L_x_94:
[----:B------:R-:W1:Y:S01]  /*5f10*/  LDCU.64 UR8, c[0x4][0x80] ;  /* 0x01001000ff0877ac */ /* 0x000e620008000a00 */
[----:B------:R-:W2:Y:S01]  /*5f20*/  LDC.64 R2, c[0x4][R2] ;  /* 0x0100000002027b82 */ /* 0x000ea20000000a00 */
[----:B------:R-:W-:Y:S02]  /*5f30*/  HFMA2 R12, -RZ, RZ, 0, 5.9604644775390625e-08 ;  /* 0x00000001ff0c7431 */ /* 0x000fe400000001ff */
[----:B------:R-:W-:Y:S02]  /*5f40*/  IMAD.MOV.U32 R8, RZ, RZ, 0x70 ;  /* 0x00000070ff087424 */ /* 0x000fe400078e00ff */
[----:B------:R-:W-:Y:S01]  /*5f50*/  IMAD.MOV.U32 R13, RZ, RZ, RZ ;  /* 0x000000ffff0d7224 */ /* 0x000fe200078e00ff */
[----:B------:R-:W3:Y:S01]  /*5f60*/  LDCU.64 UR6, c[0x4][0x88] ;  /* 0x01001100ff0677ac */ /* 0x000ee20008000a00 */
[----:B------:R-:W4:Y:S01]  /*5f70*/  LDCU.64 UR4, c[0x4][0x8] ;  /* 0x01000100ff0477ac */ /* 0x000f220008000a00 */
[----:B-1----:R-:W-:Y:S02]  /*5f80*/  MOV R4, UR8 ;  /* 0x0000000800047c02 */ /* 0x002fe40008000f00 */
[----:B------:R-:W-:Y:S02]  /*5f90*/  MOV R5, UR9 ;  /* 0x0000000900057c02 */ /* 0x000fe40008000f00 */
[----:B---3--:R-:W-:Y:S01]  /*5fa0*/  MOV R7, UR7 ;  /* 0x0000000700077c02 */ /* 0x008fe20008000f00 */
[----:B------:R-:W-:Y:S01]  /*5fb0*/  IMAD.U32 R6, RZ, RZ, UR6 ;  /* 0x00000006ff067e24 */ /* 0x000fe2000f8e00ff */
[----:B----4-:R-:W-:Y:S01]  /*5fc0*/  MOV R11, UR5 ;  /* 0x00000005000b7c02 */ /* 0x010fe20008000f00 */
[----:B------:R-:W-:Y:S02]  /*5fd0*/  IMAD.U32 R10, RZ, RZ, UR4 ;  /* 0x00000004ff0a7e24 */ /* 0x000fe4000f8e00ff */
[----:B------:R-:W-:Y:S07]  /*5fe0*/  LEPC R20, `(.L_x_93) ;  /* 0x000000001014794e */ /* 0x000fee0000000000 */
[----:B--2---:R-:W-:Y:S05]  /*5ff0*/  CALL.ABS.NOINC R2 ;  /* 0x0000000002007343 */ /* 0x004fea0003c00000 */
.L_x_93:
[----:B------:R-:W-:Y:S05]  /*6000*/  BSYNC.RECONVERGENT B6 ;  /* 0x0000000000067941 */ /* 0x000fea0003800200 */
.L_x_92:
[----:B------:R-:W-:Y:S02]  /*6010*/  R2UR UR6, R48 ;  /* 0x00000000300672ca */ /* 0x000fe400000e0000 */
[----:B------:R-:W-:Y:S02]  /*6020*/  R2UR UR5, R58 ;  /* 0x000000003a0572ca */ /* 0x000fe400000e0000 */
[----:B------:R-:W-:Y:S02]  /*6030*/  R2UR UR4, R57 ;  /* 0x00000000390472ca */ /* 0x000fe400000e0000 */
[----:B------:R-:W-:Y:S02]  /*6040*/  ISETP.NE.U32.AND P4, PT, R42, RZ, PT ;  /* 0x000000ff2a00720c */ /* 0x000fe40003f85070 */
[----:B------:R-:W-:Y:S02]  /*6050*/  ISETP.NE.U32.AND P2, PT, RZ, UR54, PT ;  /* 0x00000036ff007c0c */ /* 0x000fe4000bf45070 */
[----:B------:R-:W-:Y:S02]  /*6060*/  ISETP.NE.AND.EX P4, PT, R43, RZ, PT, P4 ;  /* 0x000000ff2b00720c */ /* 0x000fe40003f85340 */
[----:B------:R-:W-:Y:S01]  /*6070*/  ISETP.NE.AND.EX P2, PT, RZ, UR55, PT, P2 ;  /* 0x00000037ff007c0c */ /* 0x000fe2000bf45320 */
[----:B------:R-:W-:Y:S02]  /*6080*/  UISETP.NE.AND UP2, UPT, UR6, URZ, UPT ;  /* 0x000000ff0600728c */ /* 0x000fe4000bf45270 */
[----:B------:R-:W-:Y:S04]  /*6090*/  UISETP.NE.U32.AND UP0, UPT, UR5, URZ, UPT ;  /* 0x000000ff0500728c */ /* 0x000fe8000bf05070 */
[----:B------:R-:W-:Y:S01]  /*60a0*/  UISETP.NE.AND.EX UP1, UPT, UR4, URZ, UPT, UP0 ;  /* 0x000000ff0400728c */ /* 0x000fe2000bf25300 */
[----:B------:R-:W-:Y:S01]  /*60b0*/  PLOP3.LUT P1, PT, PT, PT, UP2, 0x80, 0x8 ;  /* 0x000000000008781c */ /* 0x000fe20003f2f028 */
[----:B------:R-:W-:Y:S03]  /*60c0*/  UPLOP3.LUT UP0, UPT, UPT, UPT, UPT, 0x40, 0x4 ;  /* 0x000000000004789c */ /* 0x000fe60003f0e870 */
[----:B------:R-:W-:Y:S06]  /*60d0*/  @UP2 UPLOP3.LUT UP0, UPT, UPT, UPT, UP1, 0x80, 0x8 ;  /* 0x000000000008289c */ /* 0x000fec0003f0f010 */
[----:B------:R-:W-:Y:S01]  /*60e0*/  PLOP3.LUT P0, PT, PT, PT, UP0, 0x80, 0x8 ;  /* 0x000000000008781c */ /* 0x000fe20003f0f008 */
[----:B------:R-:W-:Y:S01]  /*60f0*/  @!UPT UIADD3 URZ, UPT, UPT, URZ, URZ, URZ ;  /* 0x000000fffffff290 */ /* 0x000fe2000fffe0ff */
[----:B------:R-:W-:Y:S11]  /*6100*/  BRA.U !UP1, `(.L_x_95) ;  /* 0x0000000109407547 */ /* 0x000ff6000b800000 */
[----:B------:R-:W-:Y:S01]  /*6110*/  UISETP.NE.U32.AND UP0, UPT, UR54, URZ, UPT ;  /* 0x000000ff3600728c */ /* 0x000fe2000bf05070 */
[----:B------:R-:W-:Y:S01]  /*6120*/  R2UR UR6, R58 ;  /* 0x000000003a0672ca */ /* 0x000fe200000e0000 */
[----:B------:R-:W2:Y:S01]  /*6130*/  LDCU.64 UR8, c[0x0][0x358] ;  /* 0x00006b00ff0877ac */ /* 0x000ea20008000a00 */
[----:B------:R-:W-:Y:S02]  /*6140*/  HFMA2 R45, -RZ, RZ, 0, 5.9604644775390625e-08 ;  /* 0x00000001ff2d7431 */ /* 0x000fe400000001ff */
[----:B-1----:R-:W-:Y:S01]  /*6150*/  IMAD.MOV.U32 R0, RZ, RZ, 0x1 ;  /* 0x00000001ff007424 */ /* 0x002fe200078e00ff */
[----:B------:R-:W-:Y:S06]  /*6160*/  UISETP.NE.AND.EX UP0, UPT, UR55, URZ, UPT, UP0 ;  /* 0x000000ff3700728c */ /* 0x000fec000bf05300 */
[----:B------:R-:W-:Y:S05]  /*6170*/  PLOP3.LUT P3, PT, PT, PT, UP0, 0x80, 0x8 ;  /* 0x000000000008781c */ /* 0x000fea0003f6f008 */
[----:B------:R-:W1:Y:S01]  /*6180*/  @UP0 LDCU.64 UR4, c[0x0][0x888] ;  /* 0x00011100ff0407ac */ /* 0x000e620008000a00 */
[----:B------:R-:W-:Y:S07]  /*6190*/  @UP0 UIMAD UR6, UR36, UR6, URZ ;  /* 0x00000006240602a4 */ /* 0x000fee000f8e02ff */
[----:B------:R-:W-:Y:S01]  /*61a0*/  @!P3 PRMT R45, R0, 0x7610, R45 ;  /* 0x00007610002db816 */ /* 0x000fe2000000002d */
[----:B-1----:R-:W-:Y:S06]  /*61b0*/  @UP0 UIMAD.WIDE UR4, UR6, 0x4, UR4 ;  /* 0x00000004060408a5 */ /* 0x002fec000f8e0204 */
[----:B------:R-:W-:Y:S02]  /*61c0*/  IMAD.U32 R2, RZ, RZ, UR4 ;  /* 0x00000004ff027e24 */ /* 0x000fe4000f8e00ff */
[----:B------:R-:W-:Y:S03]  /*61d0*/  IMAD.U32 R3, RZ, RZ, UR5 ;  /* 0x00000005ff037e24 */ /* 0x000fe6000f8e00ff */
[----:B------:R-:W1:Y:S02]  /*61e0*/  @!UP0 LDCU UR4, c[0x0][0x880] ;  /* 0x00011000ff0487ac */ /* 0x000e640008000800 */
[----:B--2--5:R2:W5:Y:S02]  /*61f0*/  @P3 LDG.E R27, desc[UR8][R2.64] ;  /* 0x00000008021b3981 */ /* 0x024564000c1e1900 */
[----:B-12---:R-:W-:Y:S02]  /*6200*/  @!P3 MOV R27, UR4 ;  /* 0x00000004001bbc02 */ /* 0x006fe40008000f00 */
.L_x_95:
[----:B------:R-:W-:Y:S05]  /*6210*/  @!P4 BRA `(.L_x_96) ;  /* 0x000000000024c947 */ /* 0x000fea0003800000 */
[----:B------:R-:W-:Y:S01]  /*6220*/  ISETP.NE.U32.AND P3, PT, R40, RZ, PT ;  /* 0x000000ff2800720c */ /* 0x000fe20003f65070 */
[----:B------:R-:W2:Y:S03]  /*6230*/  LDCU.64 UR4, c[0x0][0x358] ;  /* 0x00006b00ff0477ac */ /* 0x000ea60008000a00 */
[----:B------:R-:W-:Y:S11]  /*6240*/  ISETP.NE.AND.EX P3, PT, R41, RZ, PT, P3 ;  /* 0x000000ff2900720c */ /* 0x000ff60003f65330 */
[----:B------:R-:W-:Y:S02]  /*6250*/  @!UPT UIADD3 URZ, UPT, UPT, URZ, URZ, URZ ;  /* 0x000000fffffff290 */ /* 0x000fe4000fffe0ff */
[----:B------:R-:W3:Y:S01]  /*6260*/  @P3 LDC.64 R2, c[0x0][0x8a8] ;  /* 0x00022a00ff023b82 */ /* 0x000ee20000000a00 */
[----:B-1----:R-:W-:Y:S04]  /*6270*/  @P3 IMAD R0, R42, UR36, RZ ;  /* 0x000000242a003c24 */ /* 0x002fe8000f8e02ff */
[----:B---3--:R-:W-:Y:S05]  /*6280*/  @P3 IMAD.WIDE R2, R0, 0x4, R2 ;  /* 0x0000000400023825 */ /* 0x008fea00078e0202 */
[----:B--2--5:R2:W5:Y:S02]  /*6290*/  @P3 LDG.E R24, desc[UR4][R2.64] ;  /* 0x0000000402183981 */ /* 0x024564000c1e1900 */
[----:B--2---:R-:W3:Y:S02]  /*62a0*/  @!P3 LDC R24, c[0x0][0x8a0] ;  /* 0x00022800ff18bb82 */ /* 0x004ee40000000800 */
.L_x_96:
[----:B-----5:R-:W-:Y:S01]  /*62b0*/  FSETP.NEU.AND P3, PT, R27, RZ, PT ;  /* 0x000000ff1b00720b */ /* 0x020fe20003f6d000 */
[----:B------:R-:W-:Y:S01]  /*62c0*/  IMAD.SHL.U32 R63, R44, 0x2, RZ ;  /* 0x000000022c3f7824 */ /* 0x000fe200078e00ff */
[----:B------:R-:W-:Y:S01]  /*62d0*/  SEL R4, RZ, 0xffffffff, P2 ;  /* 0xffffffffff047807 */ /* 0x000fe20001000000 */
[----:B------:R-:W-:Y:S01]  /*62e0*/  BSSY B1, `(.L_x_97) ;  /* 0x0000036000017945 */ /* 0x000fe20003800000 */
[----:B------:R-:W-:Y:S01]  /*62f0*/  @P1 LOP3.LUT P2, RZ, R45, 0xff, RZ, 0xc0, !PT ;  /* 0x000000ff2dff1812 */ /* 0x000fe2000784c0ff */
[----:B------:R-:W-:Y:S01]  /*6300*/  VIADD R61, R63, UR44 ;  /* 0x0000002c3f3d7c36 */ /* 0x000fe20008000000 */
[----:B-1----:R-:W-:Y:S01]  /*6310*/  @P1 SEL R0, RZ, 0xffffffff, P3 ;  /* 0xffffffffff001807 */ /* 0x002fe20001800000 */
[----:B------:R-:W-:Y:S01]  /*6320*/  IMAD.MOV.U32 R64, RZ, RZ, 0x1 ;  /* 0x00000001ff407424 */ /* 0x000fe200078e00ff */
[----:B------:R-:W-:Y:S01]  /*6330*/  LOP3.LUT R54, R54, 0x1, RZ, 0x3c, !PT ;  /* 0x0000000136367812 */ /* 0x000fe200078e3cff */
[----:B------:R-:W-:Y:S01]  /*6340*/  IMAD.MOV.U32 R62, RZ, RZ, RZ ;  /* 0x000000ffff3e7224 */ /* 0x000fe200078e00ff */
[----:B------:R-:W-:Y:S02]  /*6350*/  @P0 SEL R0, R4, R0, !P2 ;  /* 0x0000000004000207 */ /* 0x000fe40005000000 */
[----:B------:R-:W-:Y:S02]  /*6360*/  CS2R R38, SRZ ;  /* 0x0000000000267805 */ /* 0x000fe4000001ff00 */
[----:B------:R-:W-:Y:S02]  /*6370*/  LEA R26, R22, UR44, 0x3 ;  /* 0x0000002c161a7c11 */ /* 0x000fe4000f8e18ff */
[----:B------:R-:W-:Y:S02]  /*6380*/  CS2R R36, SRZ ;  /* 0x0000000000247805 */ /* 0x000fe4000001ff00 */
[----:B------:R-:W-:Y:S02]  /*6390*/  @P1 LOP3.LUT R0, R0, 0x1, RZ, 0xc0, !PT ;  /* 0x0000000100001812 */ /* 0x000fe400078ec0ff */
[----:B------:R-:W-:Y:S02]  /*63a0*/  CS2R R30, SRZ ;  /* 0x00000000001e7805 */ /* 0x000fe4000001ff00 */
[----:B------:R-:W-:Y:S02]  /*63b0*/  SHF.L.U32 R2, R53, 0x1f, RZ ;  /* 0x0000001f35027819 */ /* 0x000fe400000006ff */
[----:B------:R-:W-:Y:S02]  /*63c0*/  CS2R R28, SRZ ;  /* 0x00000000001c7805 */ /* 0x000fe4000001ff00 */
[----:B------:R-:W-:Y:S01]  /*63d0*/  ISETP.NE.U32.OR P5, PT, R0, 0x1, !P1 ;  /* 0x000000010000780c */ /* 0x000fe20004fa5470 */
[----:B------:R-:W-:Y:S01]  /*63e0*/  IMAD.IADD R60, R55, 0x1, R61 ;  /* 0x00000001373c7824 */ /* 0x000fe200078e023d */
[----:B------:R-:W-:Y:S02]  /*63f0*/  PLOP3.LUT P2, PT, PT, PT, UP1, 0x80, 0x8 ;  /* 0x000000000008781c */ /* 0x000fe40003f4f018 */
[----:B------:R-:W-:Y:S02]  /*6400*/  LEA.HI R25, R22, R22, RZ, 0x1 ;  /* 0x0000001616197211 */ /* 0x000fe400078f08ff */
[----:B------:R-:W-:Y:S02]  /*6410*/  LOP3.LUT P4, R50, R45, 0xff, RZ, 0xc0, !PT ;  /* 0x000000ff2d327812 */ /* 0x000fe4000788c0ff */
[----:B------:R-:W-:Y:S02]  /*6420*/  SEL R3, RZ, 0xffffffff, P3 ;  /* 0xffffffffff037807 */ /* 0x000fe40001800000 */
[----:B------:R-:W-:Y:S03]  /*6430*/  P2R R59, PR, RZ, 0x20 ;  /* 0x00000020ff3b7803 */ /* 0x000fe60000000000 */
[----:B------:R-:W-:Y:S02]  /*6440*/  @P5 SHF.L.U32 R0, R54, 0x1f, RZ ;  /* 0x0000001f36005819 */ /* 0x000fe400000006ff */
[----:B------:R-:W-:Y:S02]  /*6450*/  @P2 SEL R3, R4, R3, !P4 ;  /* 0x0000000304032207 */ /* 0x000fe40006000000 */
[----:B------:R1:W2:Y:S02]  /*6460*/  @P5 SYNCS.PHASECHK.TRANS64.TRYWAIT P1, [UR44+0x40], R0 ;  /* 0x00004000ff0055a7 */ /* 0x0002a4000802112c */
[----:B------:R-:W-:Y:S04]  /*6470*/  LOP3.LUT R3, R3, 0x1, RZ, 0xc0, !PT ;  /* 0x0000000103037812 */ /* 0x000fe800078ec0ff */
[----:B------:R-:W-:Y:S04]  /*6480*/  ISETP.NE.U32.AND P2, PT, R3, 0x1, PT ;  /* 0x000000010300780c */ /* 0x000fe80003f45070 */
[----:B------:R-:W-:Y:S01]  /*6490*/  P2R R65, PR, RZ, 0x4 ;  /* 0x00000004ff417803 */ /* 0x000fe20000000000 */
[----:B------:R4:W3:Y:S01]  /*64a0*/  SYNCS.PHASECHK.TRANS64.TRYWAIT P0, [R26+URZ+0xb0], R2 ;  /* 0x0000b0021a0075a7 */ /* 0x0008e200080011ff */
[C---:B-1----:R-:W-:Y:S01]  /*64b0*/  IMAD.SHL.U32 R0, R25.reuse, 0x40, RZ ;  /* 0x0000004019007824 */ /* 0x042fe200078e00ff */
[----:B------:R-:W-:Y:S04]  /*64c0*/  LOP3.LUT R25, R25, 0xffe, RZ, 0xc0, !PT ;  /* 0x00000ffe19197812 */ /* 0x000fe800078ec0ff */
[----:B------:R-:W-:Y:S01]  /*64d0*/  LOP3.LUT R0, R0, 0xffffff80, RZ, 0xc0, !PT ;  /* 0xffffff8000007812 */ /* 0x000fe200078ec0ff */
[----:B------:R-:W-:Y:S04]  /*64e0*/  IMAD.IADD R25, R22, 0x1, -R25 ;  /* 0x0000000116197824 */ /* 0x000fe800078e0a19 */
[----:B------:R-:W-:Y:S04]  /*64f0*/  IMAD.IADD R0, R23, 0x1, R0 ;  /* 0x0000000117007824 */ /* 0x000fe800078e0200 */
[----:B------:R-:W-:Y:S01]  /*6500*/  IMAD R25, R25, 0x100000, R0 ;  /* 0x0010000019197824 */ /* 0x000fe200078e0200 */
[----:B--2---:R-:W-:Y:S01]  /*6510*/  @P5 SEL R64, RZ, 0x1, !P1 ;  /* 0x00000001ff405807 */ /* 0x004fe20004800000 */
[----:B----4-:R-:W-:Y:S06]  /*6520*/  @!P5 BRA `(.L_x_98) ;  /* 0x000000000044d947 */ /* 0x010fec0003800000 */
[----:B------:R-:W-:Y:S01]  /*6530*/  IMAD.MOV.U32 R38, RZ, RZ, RZ ;  /* 0x000000ffff267224 */ /* 0x000fe200078e00ff */
[----:B------:R-:W-:Y:S01]  /*6540*/  ISETP.NE.AND P1, PT, R64, RZ, PT ;  /* 0x000000ff4000720c */ /* 0x000fe20003f25270 */
[----:B------:R-:W-:Y:S01]  /*6550*/  BSSY B0, `(.L_x_99) ;  /* 0x0000008000007945 */ /* 0x000fe20003800000 */
[----:B------:R-:W-:Y:S02]  /*6560*/  CS2R R30, SRZ ;  /* 0x00000000001e7805 */ /* 0x000fe4000001ff00 */
[----:B------:R-:W-:Y:S02]  /*6570*/  CS2R R28, SRZ ;  /* 0x00000000001c7805 */ /* 0x000fe4000001ff00 */
[----:B------:R-:W-:Y:S07]  /*6580*/  CS2R R36, SRZ ;  /* 0x0000000000247805 */ /* 0x000fee000001ff00 */
[----:B------:R-:W-:Y:S05]  /*6590*/  @P1 BRA `(.L_x_100) ;  /* 0x00000000000c1947 */ /* 0x000fea0003800000 */
[----:B------:R-:W-:Y:S04]  /*65a0*/  SHF.L.U32 R3, R54, 0x1f, RZ ;  /* 0x0000001f36037819 */ /* 0x000fe800000006ff */
[----:B------:R-:W1:Y:S02]  /*65b0*/  SYNCS.PHASECHK.TRANS64.TRYWAIT P1, [UR44+0x40], R3 ;  /* 0x00004003ff0075a7 */ /* 0x000e64000802112c */
[----:B-1----:R-:W-:Y:S05]  /*65c0*/  @!P1 BRA `(.L_x_101) ;  /* 0x0000002c00b09947 */ /* 0x002fea0003800000 */
.L_x_100:
[----:B------:R-:W-:Y:S05]  /*65d0*/  BSYNC B0 ;  /* 0x0000000000007941 */ /* 0x000fea0003800000 */
.L_x_99:
[----:B------:R-:W-:Y:S01]  /*65e0*/  ISETP.NE.AND P1, PT, R65, RZ, PT ;  /* 0x000000ff4100720c */ /* 0x000fe20003f25270 */
[----:B------:R-:W-:Y:S11]  /*65f0*/  HFMA2 R62, -RZ, RZ, 0, 5.9604644775390625e-08 ;  /* 0x00000001ff3e7431 */ /* 0x000ff600000001ff */
[----:B------:R-:W-:Y:S01]  /*6600*/  @!UPT UIADD3 URZ, UPT, UPT, URZ, URZ, URZ ;  /* 0x000000fffffff290 */ /* 0x000fe2000fffe0ff */
[----:B------:R-:W-:Y:S05]  /*6610*/  @P1 WARPSYNC.ALL ;  /* 0x0000000000001948 */ /* 0x000fea0003800000 */
[----:B------:R2:W4:Y:S04]  /*6620*/  @P1 LDSM.16.M88.4 R28, [R63+UR44+0x200] ;  /* 0x0002002c3f1c183b */ /* 0x0005280008000200 */
[----:B------:R2:W1:Y:S02]  /*6630*/  @P1 LDSM.16.M88.4 R36, [R60+0x200] ;  /* 0x000200003c24183b */ /* 0x0004640000000200 */
.L_x_98:
[----:B------:R-:W-:Y:S05]  /*6640*/  BSYNC B1 ;  /* 0x0000000000017941 */ /* 0x000fea0003800000 */
.L_x_97:
[----:B-1----:R-:W-:Y:S04]  /*6650*/  SHF.R.U32.HI R0, RZ, 0x15, R25 ;  /* 0x00000015ff007819 */ /* 0x002fe80000011619 */
[----:B------:R-:W-:Y:S01]  /*6660*/  LOP3.LUT P1, RZ, R0, 0x3, R46, 0x48, !PT ;  /* 0x0000000300ff7812 */ /* 0x000fe2000782482e */
[----:B------:R-:W-:Y:S01]  /*6670*/  @!UPT UIADD3 URZ, UPT, UPT, URZ, URZ, URZ ;  /* 0x000000fffffff290 */ /* 0x000fe2000fffe0ff */
[----:B---3--:R-:W-:Y:S11]  /*6680*/  @P0 BRA `(.L_x_102) ;  /* 0x0000000000080947 */ /* 0x008ff60003800000 */
[----:B------:R-:W1:Y:S02]  /*6690*/  SYNCS.PHASECHK.TRANS64.TRYWAIT P0, [R26+URZ+0xb0], R2 ;  /* 0x0000b0021a0075a7 */ /* 0x000e6400080011ff */
[----:B-1----:R-:W-:Y:S05]  /*66a0*/  @!P0 BRA `(.L_x_103) ;  /* 0x0000002c00908947 */ /* 0x002fea0003800000 */
.L_x_102:
[----:B------:R-:W-:Y:S05]  /*66b0*/  @!P1 BRA `(.L_x_104) ;  /* 0x0000000000409947 */ /* 0x000fea0003800000 */
[----:B------:R-:W3:Y:S01]  /*66c0*/  LDCU.64 UR8, c[0x4][0x70] ;  /* 0x01000e00ff0877ac */ /* 0x000ee20008000a00 */
[----:B------:R-:W-:Y:S01]  /*66d0*/  MOV R3, 0x0 ;  /* 0x0000000000037802 */ /* 0x000fe20000000f00 */
[----:B------:R-:W-:Y:S02]  /*66e0*/  HFMA2 R12, -RZ, RZ, 0, 5.9604644775390625e-08 ;  /* 0x00000001ff0c7431 */ /* 0x000fe400000001ff */
[----:B------:R-:W-:Y:S02]  /*66f0*/  IMAD.MOV.U32 R8, RZ, RZ, 0x192 ;  /* 0x00000192ff087424 */ /* 0x000fe400078e00ff */
[----:B------:R-:W-:Y:S01]  /*6700*/  IMAD.MOV.U32 R13, RZ, RZ, RZ ;  /* 0x000000ffff0d7224 */ /* 0x000fe200078e00ff */
[----:B------:R-:W5:Y:S01]  /*6710*/  LDCU.64 UR6, c[0x4][0x78] ;  /* 0x01000f00ff0677ac */ /* 0x000f620008000a00 */
[----:B-1----:R-:W1:Y:S01]  /*6720*/  LDC.64 R2, c[0x4][R3] ;  /* 0x0100000003027b82 */ /* 0x002e620000000a00 */
[----:B------:R-:W2:Y:S01]  /*6730*/  LDCU.64 UR4, c[0x4][0x10] ;  /* 0x01000200ff0477ac */ /* 0x000ea20008000a00 */
[----:B---3--:R-:W-:Y:S01]  /*6740*/  MOV R5, UR9 ;  /* 0x0000000900057c02 */ /* 0x008fe20008000f00 */
[----:B------:R-:W-:Y:S01]  /*6750*/  IMAD.U32 R4, RZ, RZ, UR8 ;  /* 0x00000008ff047e24 */ /* 0x000fe2000f8e00ff */
[----:B-----5:R-:W-:Y:S01]  /*6760*/  MOV R7, UR7 ;  /* 0x0000000700077c02 */ /* 0x020fe20008000f00 */
[----:B------:R-:W-:Y:S01]  /*6770*/  IMAD.U32 R6, RZ, RZ, UR6 ;  /* 0x00000006ff067e24 */ /* 0x000fe2000f8e00ff */
[----:B--2---:R-:W-:Y:S01]  /*6780*/  MOV R11, UR5 ;  /* 0x00000005000b7c02 */ /* 0x004fe20008000f00 */
[----:B------:R-:W-:Y:S02]  /*6790*/  IMAD.U32 R10, RZ, RZ, UR4 ;  /* 0x00000004ff0a7e24 */ /* 0x000fe4000f8e00ff */
[----:B------:R-:W-:Y:S07]  /*67a0*/  LEPC R20, `(.L_x_104) ;  /* 0x000000001014794e */ /* 0x000fee0000000000 */
[----:B-1--4-:R-:W-:Y:S05]  /*67b0*/  CALL.ABS.NOINC R2 ;  /* 0x0000000002007343 */ /* 0x012fea0003c00000 */
.L_x_104:
[----:B----4-:R-:W-:Y:S01]  /*67c0*/  SHF.L.U32 R3, R28, 0x10, RZ ;  /* 0x000000101c037819 */ /* 0x010fe200000006ff */
[----:B------:R-:W-:Y:S05]  /*67d0*/  WARPSYNC.ALL ;  /* 0x0000000000007948 */ /* 0x000fea0003800000 */
[----:B------:R-:W-:Y:S01]  /*67e0*/  R2UR UR4, R25 ;  /* 0x00000000190472ca */ /* 0x000fe200000e0000 */
[----:B------:R-:W-:Y:S01]  /*67f0*/  BSSY.RECONVERGENT B0, `(.L_x_105) ;  /* 0x000004e000007945 */ /* 0x000fe20003800200 */
[C---:B------:R-:W-:Y:S02]  /*6800*/  SHF.L.U32 R20, R29.reuse, 0x10, RZ ;  /* 0x000000101d147819 */ /* 0x040fe400000006ff */
[----:B------:R-:W-:Y:S02]  /*6810*/  LOP3.LUT R21, R29, 0xffff0000, RZ, 0xc0, !PT ;  /* 0xffff00001d157812 */ /* 0x000fe400078ec0ff */
[----:B------:R-:W-:Y:S07]  /*6820*/  ISETP.NE.AND P0, PT, R56, RZ, PT ;  /* 0x000000ff3800720c */ /* 0x000fee0003f05270 */
[----:B------:R-:W3:Y:S02]  /*6830*/  LDTM.16dp256bit.x4 R4, tmem[UR4] ;  /* 0x00000004000479ee */ /* 0x000ee40008120000 */
[----:B---3--:R-:W-:Y:S01]  /*6840*/  FMUL R0, R24, R4 ;  /* 0x0000000418007220 */ /* 0x008fe20000400000 */
[----:B------:R-:W-:Y:S01]  /*6850*/  LOP3.LUT R4, R28, 0xffff0000, RZ, 0xc0, !PT ;  /* 0xffff00001c047812 */ /* 0x000fe200078ec0ff */
[C---:B-1----:R-:W-:Y:S01]  /*6860*/  FMUL R2, R24.reuse, R5 ;  /* 0x0000000518027220 */ /* 0x042fe20000400000 */
[C---:B------:R-:W-:Y:S01]  /*6870*/  FMUL R7, R24.reuse, R7 ;  /* 0x0000000718077220 */ /* 0x040fe20000400000 */
[C---:B------:R-:W-:Y:S01]  /*6880*/  FFMA R0, R27.reuse, R3, R0 ;  /* 0x000000031b007223 */ /* 0x040fe20000000000 */
[C---:B------:R-:W-:Y:S01]  /*6890*/  FMUL R3, R24.reuse, R6 ;  /* 0x0000000618037220 */ /* 0x040fe20000400000 */
[C---:B------:R-:W-:Y:S01]  /*68a0*/  FFMA R2, R27.reuse, R4, R2 ;  /* 0x000000041b027223 */ /* 0x040fe20000000002 */
[C---:B------:R-:W-:Y:S01]  /*68b0*/  FMUL R4, R24.reuse, R8 ;  /* 0x0000000818047220 */ /* 0x040fe20000400000 */
[C---:B------:R-:W-:Y:S01]  /*68c0*/  FMUL R8, R24.reuse, R12 ;  /* 0x0000000c18087220 */ /* 0x040fe20000400000 */
[----:B------:R-:W-:Y:S01]  /*68d0*/  FMUL R12, R24, R16 ;  /* 0x00000010180c7220 */ /* 0x000fe20000400000 */
[----:B------:R-:W-:Y:S01]  /*68e0*/  SHF.L.U32 R16, R30, 0x10, RZ ;  /* 0x000000101e107819 */ /* 0x000fe200000006ff */
[C---:B------:R-:W-:Y:S01]  /*68f0*/  FFMA R3, R27.reuse, R20, R3 ;  /* 0x000000141b037223 */ /* 0x040fe20000000003 */
[----:B------:R-:W-:Y:S01]  /*6900*/  F2FP.BF16.F32.PACK_AB R32, R2, R0 ;  /* 0x000000000220723e */ /* 0x000fe200000010ff */
[C---:B------:R-:W-:Y:S01]  /*6910*/  FFMA R7, R27.reuse, R21, R7 ;  /* 0x000000151b077223 */ /* 0x040fe20000000007 */
[----:B------:R-:W-:Y:S01]  /*6920*/  LOP3.LUT R0, R30, 0xffff0000, RZ, 0xc0, !PT ;  /* 0xffff00001e007812 */ /* 0x000fe200078ec0ff */
[----:B------:R-:W-:Y:S01]  /*6930*/  FFMA R4, R27, R16, R4 ;  /* 0x000000101b047223 */ /* 0x000fe20000000004 */
[C---:B------:R-:W-:Y:S01]  /*6940*/  SHF.L.U32 R2, R31.reuse, 0x10, RZ ;  /* 0x000000101f027819 */ /* 0x040fe200000006ff */
[C---:B------:R-:W-:Y:S01]  /*6950*/  FMUL R5, R24.reuse, R9 ;  /* 0x0000000918057220 */ /* 0x040fe20000400000 */
[----:B------:R-:W-:Y:S01]  /*6960*/  LOP3.LUT R16, R31, 0xffff0000, RZ, 0xc0, !PT ;  /* 0xffff00001f107812 */ /* 0x000fe200078ec0ff */
[----:B------:R-:W-:Y:S01]  /*6970*/  FMUL R6, R24, R10 ;  /* 0x0000000a18067220 */ /* 0x000fe20000400000 */
[----:B------:R-:W-:Y:S01]  /*6980*/  F2FP.BF16.F32.PACK_AB R33, R7, R3 ;  /* 0x000000030721723e */ /* 0x000fe200000010ff */
[C---:B------:R-:W-:Y:S01]  /*6990*/  FFMA R5, R27.reuse, R0, R5 ;  /* 0x000000001b057223 */ /* 0x040fe20000000005 */
[C---:B------:R-:W-:Y:S01]  /*69a0*/  SHF.L.U32 R0, R36.reuse, 0x10, RZ ;  /* 0x0000001024007819 */ /* 0x040fe200000006ff */
[----:B------:R-:W-:Y:S01]  /*69b0*/  FFMA R6, R27, R2, R6 ;  /* 0x000000021b067223 */ /* 0x000fe20000000006 */
[----:B------:R-:W-:Y:S01]  /*69c0*/  LOP3.LUT R2, R36, 0xffff0000, RZ, 0xc0, !PT ;  /* 0xffff000024027812 */ /* 0x000fe200078ec0ff */
[C---:B------:R-:W-:Y:S01]  /*69d0*/  FMUL R11, R24.reuse, R11 ;  /* 0x0000000b180b7220 */ /* 0x040fe20000400000 */
[----:B------:R-:W-:Y:S01]  /*69e0*/  SHF.L.U32 R3, R37, 0x10, RZ ;  /* 0x0000001025037819 */ /* 0x000fe200000006ff */
[C---:B------:R-:W-:Y:S01]  /*69f0*/  FMUL R9, R24.reuse, R13 ;  /* 0x0000000d18097220 */ /* 0x040fe20000400000 */
[----:B------:R-:W-:Y:S01]  /*6a00*/  F2FP.BF16.F32.PACK_AB R34, R5, R4 ;  /* 0x000000040522723e */ /* 0x000fe200000010ff */
[C---:B------:R-:W-:Y:S01]  /*6a10*/  FMUL R10, R24.reuse, R14 ;  /* 0x0000000e180a7220 */ /* 0x040fe20000400000 */
[C---:B------:R-:W-:Y:S01]  /*6a20*/  FFMA R11, R27.reuse, R16, R11 ;  /* 0x000000101b0b7223 */ /* 0x040fe2000000000b */
[C---:B------:R-:W-:Y:S01]  /*6a30*/  FFMA R8, R27.reuse, R0, R8 ;  /* 0x000000001b087223 */ /* 0x040fe20000000008 */
[----:B------:R-:W-:Y:S01]  /*6a40*/  FFMA R9, R27, R2, R9 ;  /* 0x000000021b097223 */ /* 0x000fe20000000009 */
[----:B------:R-:W-:Y:S01]  /*6a50*/  LOP3.LUT R0, R37, 0xffff0000, RZ, 0xc0, !PT ;  /* 0xffff000025007812 */ /* 0x000fe200078ec0ff */
[----:B------:R-:W-:Y:S01]  /*6a60*/  FFMA R10, R27, R3, R10 ;  /* 0x000000031b0a7223 */ /* 0x000fe2000000000a */
[----:B------:R-:W-:Y:S01]  /*6a70*/  FMUL R15, R24, R15 ;  /* 0x0000000f180f7220 */ /* 0x000fe20000400000 */
[----:B------:R-:W-:Y:S01]  /*6a80*/  SHF.L.U32 R2, R38, 0x10, RZ ;  /* 0x0000001026027819 */ /* 0x000fe200000006ff */
[----:B------:R-:W-:Y:S01]  /*6a90*/  FMUL R13, R24, R17 ;  /* 0x00000011180d7220 */ /* 0x000fe20000400000 */
[----:B------:R-:W-:Y:S01]  /*6aa0*/  LOP3.LUT R3, R38, 0xffff0000, RZ, 0xc0, !PT ;  /* 0xffff000026037812 */ /* 0x000fe200078ec0ff */
[C---:B------:R-:W-:Y:S01]  /*6ab0*/  FMUL R14, R24.reuse, R18 ;  /* 0x00000012180e7220 */ /* 0x040fe20000400000 */
[----:B------:R-:W-:Y:S01]  /*6ac0*/  SHF.L.U32 R4, R39, 0x10, RZ ;  /* 0x0000001027047819 */ /* 0x000fe200000006ff */
[----:B------:R-:W-:Y:S01]  /*6ad0*/  FFMA R15, R27, R0, R15 ;  /* 0x000000001b0f7223 */ /* 0x000fe2000000000f */
[----:B------:R-:W-:Y:S01]  /*6ae0*/  LOP3.LUT R5, R39, 0xffff0000, RZ, 0xc0, !PT ;  /* 0xffff000027057812 */ /* 0x000fe200078ec0ff */
[----:B------:R-:W-:Y:S01]  /*6af0*/  FMUL R19, R24, R19 ;  /* 0x0000001318137220 */ /* 0x000fe20000400000 */
[C---:B------:R-:W-:Y:S01]  /*6b00*/  FFMA R12, R27.reuse, R2, R12 ;  /* 0x000000021b0c7223 */ /* 0x040fe2000000000c */
[C---:B------:R-:W-:Y:S01]  /*6b10*/  FFMA R13, R27.reuse, R3, R13 ;  /* 0x000000031b0d7223 */ /* 0x040fe2000000000d */
[C---:B------:R-:W-:Y:S01]  /*6b20*/  FFMA R14, R27.reuse, R4, R14 ;  /* 0x000000041b0e7223 */ /* 0x040fe2000000000e */
[----:B------:R-:W-:Y:S01]  /*6b30*/  FFMA R19, R27, R5, R19 ;  /* 0x000000051b137223 */ /* 0x000fe20000000013 */
[----:B------:R-:W-:Y:S02]  /*6b40*/  F2FP.BF16.F32.PACK_AB R35, R11, R6 ;  /* 0x000000060b23723e */ /* 0x000fe400000010ff */
[----:B------:R-:W-:Y:S02]  /*6b50*/  F2FP.BF16.F32.PACK_AB R8, R9, R8 ;  /* 0x000000080908723e */ /* 0x000fe400000010ff */
[----:B------:R-:W-:Y:S01]  /*6b60*/  F2FP.BF16.F32.PACK_AB R9, R15, R10 ;  /* 0x0000000a0f09723e */ /* 0x000fe200000010ff */
[----:B------:R1:W-:Y:S01]  /*6b70*/  STSM.16.M88.4 [R61+0x200], R32 ;  /* 0x000200203d007844 */ /* 0x0003e20000000200 */
[----:B------:R-:W-:Y:S02]  /*6b80*/  F2FP.BF16.F32.PACK_AB R10, R13, R12 ;  /* 0x0000000c0d0a723e */ /* 0x000fe400000010ff */
[----:B------:R-:W-:Y:S05]  /*6b90*/  F2FP.BF16.F32.PACK_AB R11, R19, R14 ;  /* 0x0000000e130b723e */ /* 0x000fea00000010ff */
[----:B------:R1:W-:Y:S01]  /*6ba0*/  STSM.16.M88.4 [R60+0x200], R8 ;  /* 0x000200083c007844 */ /* 0x0003e20000000200 */
[----:B------:R-:W-:Y:S01]  /*6bb0*/  @!PT LDS RZ, [RZ] ;  /* 0x00000000fffff984 */ /* 0x000fe20000000800 */
[----:B------:R-:W-:Y:S01]  /*6bc0*/  @!PT LDS RZ, [RZ] ;  /* 0x00000000fffff984 */ /* 0x000fe20000000800 */
[----:B------:R-:W-:Y:S01]  /*6bd0*/  @!PT LDS RZ, [RZ] ;  /* 0x00000000fffff984 */ /* 0x000fe20000000800 */
[----:B------:R-:W-:Y:S01]  /*6be0*/  @!PT LDS RZ, [RZ] ;  /* 0x00000000fffff984 */ /* 0x000fe20000000800 */
[----:B------:R3:W-:Y:S07]  /*6bf0*/  MEMBAR.ALL.CTA ;  /* 0x0000000000007992 */ /* 0x0007ee0000008000 */
[----:B---3--:R-:W3:Y:S02]  /*6c00*/  FENCE.VIEW.ASYNC.S ;  /* 0x00000000000073c6 */ /* 0x008ee40000000000 */
[----:B---3--:R-:W-:Y:S06]  /*6c10*/  BAR.SYNC.DEFER_BLOCKING 0x1, 0x80 ;  /* 0x0042000000007b1d */ /* 0x008fec0000010000 */
[----:B------:R-:W-:Y:S05]  /*6c20*/  @P0 BRA `(.L_x_106) ;  /* 0x0000000000280947 */ /* 0x000fea0003800000 */
[----:B------:R-:W3:Y:S01]  /*6c30*/  LDCU.64 UR6, c[0x0][0x348] ;  /* 0x00006900ff0677ac */ /* 0x000ee20008000a00 */
[----:B------:R-:W-:Y:S01]  /*6c40*/  UIADD3 UR4, UPT, UPT, UR44, 0x200, URZ ;  /* 0x000002002c047890 */ /* 0x000fe2000fffe0ff */
[----:B------:R-:W-:Y:S05]  /*6c50*/  UMOV UR51, UR36 ;  /* 0x0000002400337c82 */ /* 0x000fea0008000000 */
[----:B------:R-:W-:Y:S04]  /*6c60*/  MOV R49, UR4 ;  /* 0x0000000400317c02 */ /* 0x000fe80008000f00 */
[----:B------:R-:W-:Y:S01]  /*6c70*/  R2UR UR48, R49 ;  /* 0x00000000313072ca */ /* 0x000fe200000e0000 */
[----:B---3--:R-:W-:Y:S04]  /*6c80*/  UIADD3 UR4, UP0, UPT, UR6, 0x680, URZ ;  /* 0x0000068006047890 */ /* 0x008fe8000ff1e0ff */
[----:B------:R-:W-:Y:S09]  /*6c90*/  UIADD3.X UR5, UPT, UPT, URZ, UR7, URZ, UP0, !UPT ;  /* 0x00000007ff057290 */ /* 0x000ff200087fe4ff */
[----:B------:R3:W-:Y:S01]  /*6ca0*/  UTMASTG.3D [UR48], [UR4] ;  /* 0x00000030040073b5 */ /* 0x0007e20008010000 */
[----:B------:R0:W-:Y:S01]  /*6cb0*/  UTMACMDFLUSH ;  /* 0x00000000000079b7 */ /* 0x0001e20000000000 */
[----:B---3--:R-:W-:Y:S04]  /*6cc0*/  DEPBAR.LE SB0, 0x1 ;  /* 0x000080400000791a */ /* 0x008fe80000000000 */
.L_x_106:
[----:B------:R-:W-:Y:S05]  /*6cd0*/  BSYNC.RECONVERGENT B0 ;  /* 0x0000000000007941 */ /* 0x000fea0003800200 */
.L_x_105:
[----:B------:R-:W-:Y:S01]  /*6ce0*/  BAR.SYNC.DEFER_BLOCKING 0x1, 0x80 ;  /* 0x0042000000007b1d */ /* 0x000fe20000010000 */
[----:B------:R-:W-:Y:S01]  /*6cf0*/  ISETP.NE.AND P1, PT, R59, RZ, PT ;  /* 0x000000ff3b00720c */ /* 0x000fe20003f25270 */
[----:B------:R-:W-:Y:S01]  /*6d00*/  UISETP.NE.AND UP0, UPT, UR52, URZ, UPT ;  /* 0x000000ff3400728c */ /* 0x000fe2000bf05270 */
[----:B------:R-:W-:Y:S11]  /*6d10*/  LEA R2, R62, UR44, 0x3 ;  /* 0x0000002c3e027c11 */ /* 0x000ff6000f8e18ff */
[----:B------:R-:W-:Y:S01]  /*6d20*/  @P1 SHF.L.U32 R3, R54, 0x1f, RZ ;  /* 0x0000001f36031819 */ /* 0x000fe200000006ff */
[----:B------:R-:W-:Y:S06]  /*6d30*/  BRA.U !UP0, `(.L_x_107) ;  /* 0x0000000108247547 */ /* 0x000fec000b800000 */
[----:B------:R-:W-:Y:S01]  /*6d40*/  IMAD.U32 R4, RZ, RZ, UR46 ;  /* 0x0000002eff047e24 */ /* 0x000fe2000f8e00ff */
[----:B------:R-:W-:Y:S01]  /*6d50*/  MOV R0, UR47 ;  /* 0x0000002f00007c02 */ /* 0x000fe20008000f00 */
[----:B------:R-:W-:Y:S03]  /*6d60*/  UIADD3 UR4, UPT, UPT, UR46, 0x1, URZ ;  /* 0x000000012e047890 */ /* 0x000fe6000fffe0ff */
[----:B------:R-:W-:Y:S01]  /*6d70*/  @P1 LEA R4, R4, UR44, 0x3 ;  /* 0x0000002c04041c11 */ /* 0x000fe2000f8e18ff */
[----:B------:R-:W-:Y:S04]  /*6d80*/  UISETP.NE.AND UP0, UPT, UR4, 0x4, UPT ;  /* 0x000000040400788c */ /* 0x000fe8000bf05270 */
[----:B------:R-:W-:Y:S01]  /*6d90*/  @P1 VIADD R4, R4, 0x60 ;  /* 0x0000006004041836 */ /* 0x000fe20000000000 */
[----:B------:R-:W-:Y:S04]  /*6da0*/  USEL UR46, UR4, URZ, UP0 ;  /* 0x000000ff042e7287 */ /* 0x000fe80008000000 */
[----:B------:R-:W-:Y:S04]  /*6db0*/  @P1 PRMT R0, R0, 0x654, R4 ;  /* 0x0000065400001816 */ /* 0x000fe80000000004 */
[----:B------:R3:W-:Y:S04]  /*6dc0*/  @P1 SYNCS.ARRIVE.TRANS64.RED.A1T0 RZ, [R0+URZ], RZ ;  /* 0x000000ff00ff19a7 */ /* 0x0007e800081004ff */
.L_x_107:
[----:B------:R-:W4:Y:S01]  /*6dd0*/  @P1 SYNCS.PHASECHK.TRANS64.TRYWAIT P0, [R2+URZ+0x40], R3 ;  /* 0x00004003020015a7 */ /* 0x000f2200080011ff */
[----:B------:R-:W-:Y:S01]  /*6de0*/  BSSY B1, `(.L_x_108) ;  /* 0x0000013000017945 */ /* 0x000fe20003800000 */
[----:B----4-:R-:W-:Y:S03]  /*6df0*/  @P1 SEL R64, RZ, 0x1, !P0 ;  /* 0x00000001ff401807 */ /* 0x010fe60004000000 */
[----:B------:R-:W-:Y:S05]  /*6e00*/  @!P1 BRA `(.L_x_109) ;  /* 0x0000000000409947 */ /* 0x000fea0003800000 */
[----:B------:R-:W-:Y:S01]  /*6e10*/  ISETP.NE.AND P1, PT, R65, RZ, PT ;  /* 0x000000ff4100720c */ /* 0x000fe20003f25270 */
[----:B------:R-:W-:Y:S01]  /*6e20*/  BSSY B0, `(.L_x_110) ;  /* 0x0000009000007945 */ /* 0x000fe20003800000 */
[----:B------:R-:W-:Y:S11]  /*6e30*/  ISETP.NE.AND P0, PT, R64, RZ, PT ;  /* 0x000000ff4000720c */ /* 0x000ff60003f05270 */
[----:B------:R-:W-:Y:S05]  /*6e40*/  @P1 IMAD R4, R62, 0x1000, R63 ;  /* 0x000010003e041824 */ /* 0x000fea00078e023f */
[----:B------:R-:W-:Y:S05]  /*6e50*/  @P1 IADD3 R3, PT, PT, R4, UR44, RZ ;  /* 0x0000002c04031c10 */ /* 0x000fea000fffe0ff */
[----:B------:R-:W-:Y:S01]  /*6e60*/  @P1 IMAD.IADD R3, R55, 0x1, R3 ;  /* 0x0000000137031824 */ /* 0x000fe200078e0203 */
[----:B------:R-:W-:Y:S06]  /*6e70*/  @P0 BRA `(.L_x_111) ;  /* 0x00000000000c0947 */ /* 0x000fec0003800000 */
[----:B---3--:R-:W-:Y:S04]  /*6e80*/  SHF.L.U32 R0, R54, 0x1f, RZ ;  /* 0x0000001f36007819 */ /* 0x008fe800000006ff */
[----:B------:R-:W3:Y:S02]  /*6e90*/  SYNCS.PHASECHK.TRANS64.TRYWAIT P0, [R2+URZ+0x40], R0 ;  /* 0x00004000020075a7 */ /* 0x000ee400080011ff */
[----:B---3--:R-:W-:Y:S05]  /*6ea0*/  @!P0 BRA `(.L_x_112) ;  /* 0x0000002400a48947 */ /* 0x008fea0003800000 */
.L_x_111:
[----:B------:R-:W-:Y:S05]  /*6eb0*/  BSYNC B0 ;  /* 0x0000000000007941 */ /* 0x000fea0003800000 */
.L_x_110:
[----:B------:R-:W-:Y:S02]  /*6ec0*/  ISETP.NE.AND P0, PT, R65, RZ, PT ;  /* 0x000000ff4100720c */ /* 0x000fe40003f05270 */
[----:B------:R-:W-:Y:S11]  /*6ed0*/  IADD3 R62, PT, PT, R62, 0x1, RZ ;  /* 0x000000013e3e7810 */ /* 0x000ff60007ffe0ff */
[----:B------:R-:W-:Y:S05]  /*6ee0*/  @P0 WARPSYNC.ALL ;  /* 0x0000000000000948 */ /* 0x000fea0003800000 */
[----:B------:R4:W1:Y:S04]  /*6ef0*/  @P0 LDSM.16.M88.4 R28, [R4+UR44+0x200] ;  /* 0x0002002c041c083b */ /* 0x0008680008000200 */
[----:B------:R4:W1:Y:S02]  /*6f00*/  @P0 LDSM.16.M88.4 R36, [R3+0x200] ;  /* 0x000200000324083b */ /* 0x0008640000000200 */
.L_x_109:
[----:B------:R-:W-:Y:S05]  /*6f10*/  BSYNC B1 ;  /* 0x0000000000017941 */ /* 0x000fea0003800000 */
.L_x_108:
[----:B---3--:R-:W-:Y:S05]  /*6f20*/  VIADD R0, R25, 0x20 ;  /* 0x0000002019007836 */ /* 0x008fea0000000000 */
[----:B------:R-:W-:Y:S04]  /*6f30*/  SHF.R.U32.HI R0, RZ, 0x15, R0 ;  /* 0x00000015ff007819 */ /* 0x000fe80000011600 */
[----:B------:R-:W-:Y:S11]  /*6f40*/  LOP3.LUT P0, RZ, R0, 0x3, R46, 0x48, !PT ;  /* 0x0000000300ff7812 */ /* 0x000ff6000780482e */
[----:B------:R-:W-:Y:S02]  /*6f50*/  @!UPT UIADD3 URZ, UPT, UPT, URZ, URZ, URZ ;  /* 0x000000fffffff290 */ /* 0x000fe4000fffe0ff */
[----:B------:R-:W-:Y:S05]  /*6f60*/  @!P0 BRA `(.L_x_113) ;  /* 0x0000000000408947 */ /* 0x000fea0003800000 */
[----:B------:R-:W3:Y:S01]  /*6f70*/  LDCU.64 UR8, c[0x4][0x70] ;  /* 0x01000e00ff0877ac */ /* 0x000ee20008000a00 */
[----:B----4-:R-:W-:Y:S01]  /*6f80*/  MOV R3, 0x0 ;  /* 0x0000000000037802 */ /* 0x010fe20000000f00 */
[----:B------:R-:W-:Y:S02]  /*6f90*/  HFMA2 R12, -RZ, RZ, 0, 5.9604644775390625e-08 ;  /* 0x00000001ff0c7431 */ /* 0x000fe400000001ff */
[----:B-1----:R-:W-:Y:S02]  /*6fa0*/  IMAD.MOV.U32 R8, RZ, RZ, 0x192 ;  /* 0x00000192ff087424 */ /* 0x002fe400078e00ff */
[----:B------:R-:W-:Y:S01]  /*6fb0*/  IMAD.MOV.U32 R13, RZ, RZ, RZ ;  /* 0x000000ffff0d7224 */ /* 0x000fe200078e00ff */
[----:B------:R-:W1:Y:S01]  /*6fc0*/  LDCU.64 UR6, c[0x4][0x78] ;  /* 0x01000f00ff0677ac */ /* 0x000e620008000a00 */
[----:B------:R-:W4:Y:S01]  /*6fd0*/  LDC.64 R2, c[0x4][R3] ;  /* 0x0100000003027b82 */ /* 0x000f220000000a00 */
[----:B------:R-:W5:Y:S01]  /*6fe0*/  LDCU.64 UR4, c[0x4][0x10] ;  /* 0x01000200ff0477ac */ /* 0x000f620008000a00 */
[----:B---3--:R-:W-:Y:S01]  /*6ff0*/  MOV R5, UR9 ;  /* 0x0000000900057c02 */ /* 0x008fe20008000f00 */
[----:B------:R-:W-:Y:S01]  /*7000*/  IMAD.U32 R4, RZ, RZ, UR8 ;  /* 0x00000008ff047e24 */ /* 0x000fe2000f8e00ff */
[----:B-1----:R-:W-:Y:S01]  /*7010*/  MOV R7, UR7 ;  /* 0x0000000700077c02 */ /* 0x002fe20008000f00 */
[----:B------:R-:W-:Y:S01]  /*7020*/  IMAD.U32 R6, RZ, RZ, UR6 ;  /* 0x00000006ff067e24 */ /* 0x000fe2000f8e00ff */
[----:B-----5:R-:W-:Y:S01]  /*7030*/  MOV R11, UR5 ;  /* 0x00000005000b7c02 */ /* 0x020fe20008000f00 */
[----:B------:R-:W-:Y:S02]  /*7040*/  IMAD.U32 R10, RZ, RZ, UR4 ;  /* 0x00000004ff0a7e24 */ /* 0x000fe4000f8e00ff */
[----:B------:R-:W-:Y:S07]  /*7050*/  LEPC R20, `(.L_x_113) ;  /* 0x000000001014794e */ /* 0x000fee0000000000 */
[----:B--2-4-:R-:W-:Y:S05]  /*7060*/  CALL.ABS.NOINC R2 ;  /* 0x0000000002007343 */ /* 0x014fea0003c00000 */
.L_x_113:
[----:B-1--4-:R-:W-:Y:S01]  /*7070*/  SHF.L.U32 R3, R28, 0x10, RZ ;  /* 0x000000101c037819 */ /* 0x012fe200000006ff */
[----:B------:R-:W-:Y:S05]  /*7080*/  WARPSYNC.ALL ;  /* 0x0000000000007948 */ /* 0x000fea0003800000 */
[----:B------:R-:W-:Y:S01]  /*7090*/  R2UR UR4, R25 ;  /* 0x00000000190472ca */ /* 0x000fe200000e0000 */
[----:B------:R-:W-:Y:S01]  /*70a0*/  BSSY.RECONVERGENT B0, `(.L_x_114) ;  /* 0x0000056000007945 */ /* 0x000fe20003800200 */
[----:B------:R-:W-:Y:S02]  /*70b0*/  SHF.L.U32 R20, R30, 0x10, RZ ;  /* 0x000000101e147819 */ /* 0x000fe400000006ff */
[----:B------:R-:W-:Y:S02]  /*70c0*/  ISETP.NE.AND P6, PT, R59, RZ, PT ;  /* 0x000000ff3b00720c */ /* 0x000fe40003fc5270 */
[----:B------:R-:W-:Y:S07]  /*70d0*/  ISETP.NE.AND P0, PT, R56, RZ, PT ;  /* 0x000000ff3800720c */ /* 0x000fee0003f05270 */
[----:B------:R-:W1:Y:S02]  /*70e0*/  LDTM.16dp256bit.x4 R4, tmem[UR4+0x20] ;  /* 0x00002004000479ee */ /* 0x000e640008120000 */
[----:B-1----:R-:W-:Y:S01]  /*70f0*/  FMUL R0, R24, R4 ;  /* 0x0000000418007220 */ /* 0x002fe20000400000 */
[----:B------:R-:W-:Y:S01]  /*7100*/  LOP3.LUT R4, R28, 0xffff0000, RZ, 0xc0, !PT ;  /* 0xffff00001c047812 */ /* 0x000fe200078ec0ff */
[C---:B------:R-:W-:Y:S01]  /*7110*/  FMUL R2, R24.reuse, R5 ;  /* 0x0000000518027220 */ /* 0x040fe20000400000 */
[----:B------:R-:W-:Y:S01]  /*7120*/  SHF.L.U32 R5, R29, 0x10, RZ ;  /* 0x000000101d057819 */ /* 0x000fe200000006ff */
[----:B------:R-:W-:Y:S01]  /*7130*/  FFMA R0, R27, R3, R0 ;  /* 0x000000031b007223 */ /* 0x000fe20000000000 */
[C---:B------:R-:W-:Y:S01]  /*7140*/  FMUL R3, R24.reuse, R6 ;  /* 0x0000000618037220 */ /* 0x040fe20000400000 */
[----:B------:R-:W-:Y:S01]  /*7150*/  LOP3.LUT R6, R29, 0xffff0000, RZ, 0xc0, !PT ;  /* 0xffff00001d067812 */ /* 0x000fe200078ec0ff */
[C---:B------:R-:W-:Y:S01]  /*7160*/  FFMA R2, R27.reuse, R4, R2 ;  /* 0x000000041b027223 */ /* 0x040fe20000000002 */
[C---:B------:R-:W-:Y:S01]  /*7170*/  FMUL R7, R24.reuse, R7 ;  /* 0x0000000718077220 */ /* 0x040fe20000400000 */
[C---:B------:R-:W-:Y:S01]  /*7180*/  FFMA R3, R27.reuse, R5, R3 ;  /* 0x000000051b037223 */ /* 0x040fe20000000003 */
[C---:B------:R-:W-:Y:S01]  /*7190*/  FMUL R4, R24.reuse, R8 ;  /* 0x0000000818047220 */ /* 0x040fe20000400000 */
[----:B------:R-:W-:Y:S01]  /*71a0*/  FMUL R5, R24, R9 ;  /* 0x0000000918057220 */ /* 0x000fe20000400000 */
[----:B------:R-:W-:Y:S01]  /*71b0*/  F2FP.BF16.F32.PACK_AB R32, R2, R0 ;  /* 0x000000000220723e */ /* 0x000fe200000010ff */
[C---:B------:R-:W-:Y:S01]  /*71c0*/  FFMA R7, R27.reuse, R6, R7 ;  /* 0x000000061b077223 */ /* 0x040fe20000000007 */
[----:B------:R-:W-:Y:S01]  /*71d0*/  LOP3.LUT R0, R30, 0xffff0000, RZ, 0xc0, !PT ;  /* 0xffff00001e007812 */ /* 0x000fe200078ec0ff */
[----:B------:R-:W-:Y:S01]  /*71e0*/  FFMA R4, R27, R20, R4 ;  /* 0x000000141b047223 */ /* 0x000fe20000000004 */
[----:B------:R-:W-:Y:S01]  /*71f0*/  SHF.L.U32 R2, R31, 0x10, RZ ;  /* 0x000000101f027819 */ /* 0x000fe200000006ff */
[----:B------:R-:W-:Y:S01]  /*7200*/  FMUL R6, R24, R10 ;  /* 0x0000000a18067220 */ /* 0x000fe20000400000 */
[----:B------:R-:W-:Y:S01]  /*7210*/  F2FP.BF16.F32.PACK_AB R33, R7, R3 ;  /* 0x000000030721723e */ /* 0x000fe200000010ff */
[----:B------:R-:W-:Y:S01]  /*7220*/  FFMA R5, R27, R0, R5 ;  /* 0x000000001b057223 */ /* 0x000fe20000000005 */
[----:B------:R-:W-:Y:S01]  /*7230*/  LOP3.LUT R3, R31, 0xffff0000, RZ, 0xc0, !PT ;  /* 0xffff00001f037812 */ /* 0x000fe200078ec0ff */
[----:B------:R-:W-:Y:S01]  /*7240*/  FFMA R6, R27, R2, R6 ;  /* 0x000000021b067223 */ /* 0x000fe20000000006 */
[----:B------:R-:W-:Y:S01]  /*7250*/  SHF.L.U32 R7, R36, 0x10, RZ ;  /* 0x0000001024077819 */ /* 0x000fe200000006ff */
[----:B------:R-:W-:Y:S01]  /*7260*/  FMUL R11, R24, R11 ;  /* 0x0000000b180b7220 */ /* 0x000fe20000400000 */
[----:B------:R-:W-:Y:S01]  /*7270*/  LOP3.LUT R0, R36, 0xffff0000, RZ, 0xc0, !PT ;  /* 0xffff000024007812 */ /* 0x000fe200078ec0ff */
[C---:B------:R-:W-:Y:S01]  /*7280*/  FMUL R8, R24.reuse, R12 ;  /* 0x0000000c18087220 */ /* 0x040fe20000400000 */
[----:B------:R-:W-:Y:S01]  /*7290*/  SHF.L.U32 R2, R37, 0x10, RZ ;  /* 0x0000001025027819 */ /* 0x000fe200000006ff */
[C---:B------:R-:W-:Y:S01]  /*72a0*/  FMUL R9, R24.reuse, R13 ;  /* 0x0000000d18097220 */ /* 0x040fe20000400000 */
[----:B------:R-:W-:Y:S01]  /*72b0*/  F2FP.BF16.F32.PACK_AB R34, R5, R4 ;  /* 0x000000040522723e */ /* 0x000fe200000010ff */
[----:B------:R-:W-:Y:S01]  /*72c0*/  FFMA R11, R27, R3, R11 ;  /* 0x000000031b0b7223 */ /* 0x000fe2000000000b */
[----:B------:R-:W-:Y:S01]  /*72d0*/  SHF.L.U32 R3, R39, 0x10, RZ ;  /* 0x0000001027037819 */ /* 0x000fe200000006ff */
[----:B------:R-:W-:Y:S01]  /*72e0*/  FFMA R8, R27, R7, R8 ;  /* 0x000000071b087223 */ /* 0x000fe20000000008 */
[----:B------:R-:W-:Y:S01]  /*72f0*/  LOP3.LUT R4, R39, 0xffff0000, RZ, 0xc0, !PT ;  /* 0xffff000027047812 */ /* 0x000fe200078ec0ff */
[----:B------:R-:W-:Y:S01]  /*7300*/  FFMA R9, R27, R0, R9 ;  /* 0x000000001b097223 */ /* 0x000fe20000000009 */
[----:B------:R-:W-:Y:S01]  /*7310*/  LOP3.LUT R0, R37, 0xffff0000, RZ, 0xc0, !PT ;  /* 0xffff000025007812 */ /* 0x000fe200078ec0ff */
[C---:B------:R-:W-:Y:S01]  /*7320*/  FMUL R10, R24.reuse, R14 ;  /* 0x0000000e180a7220 */ /* 0x040fe20000400000 */
[----:B------:R-:W-:Y:S01]  /*7330*/  F2FP.BF16.F32.PACK_AB R35, R11, R6 ;  /* 0x000000060b23723e */ /* 0x000fe200000010ff */
[----:B------:R-:W-:Y:S01]  /*7340*/  FMUL R15, R24, R15 ;  /* 0x0000000f180f7220 */ /* 0x000fe20000400000 */
[----:B------:R-:W-:Y:S01]  /*7350*/  F2FP.BF16.F32.PACK_AB R8, R9, R8 ;  /* 0x000000080908723e */ /* 0x000fe200000010ff */
[C---:B------:R-:W-:Y:S01]  /*7360*/  FFMA R10, R27.reuse, R2, R10 ;  /* 0x000000021b0a7223 */ /* 0x040fe2000000000a */
[C---:B------:R-:W-:Y:S01]  /*7370*/  SHF.L.U32 R2, R38.reuse, 0x10, RZ ;  /* 0x0000001026027819 */ /* 0x040fe200000006ff */
[----:B------:R-:W-:Y:S01]  /*7380*/  FFMA R15, R27, R0, R15 ;  /* 0x000000001b0f7223 */ /* 0x000fe2000000000f */
[----:B------:R-:W-:Y:S01]  /*7390*/  LOP3.LUT R0, R38, 0xffff0000, RZ, 0xc0, !PT ;  /* 0xffff000026007812 */ /* 0x000fe200078ec0ff */
[----:B------:R1:W-:Y:S01]  /*73a0*/  STSM.16.M88.4 [R61+0x1200], R32 ;  /* 0x001200203d007844 */ /* 0x0003e20000000200 */
[C---:B------:R-:W-:Y:S01]  /*73b0*/  FMUL R12, R24.reuse, R16 ;  /* 0x00000010180c7220 */ /* 0x040fe20000400000 */
[C---:B------:R-:W-:Y:S01]  /*73c0*/  FMUL R13, R24.reuse, R17 ;  /* 0x00000011180d7220 */ /* 0x040fe20000400000 */
[----:B------:R-:W-:Y:S01]  /*73d0*/  F2FP.BF16.F32.PACK_AB R9, R15, R10 ;  /* 0x0000000a0f09723e */ /* 0x000fe200000010ff */
[C---:B------:R-:W-:Y:S01]  /*73e0*/  FMUL R14, R24.reuse, R18 ;  /* 0x00000012180e7220 */ /* 0x040fe20000400000 */
[----:B------:R-:W-:Y:S01]  /*73f0*/  FMUL R19, R24, R19 ;  /* 0x0000001318137220 */ /* 0x000fe20000400000 */
[C---:B------:R-:W-:Y:S01]  /*7400*/  FFMA R12, R27.reuse, R2, R12 ;  /* 0x000000021b0c7223 */ /* 0x040fe2000000000c */
[----:B------:R-:W-:Y:S01]  /*7410*/  MOV R2, UR46 ;  /* 0x0000002e00027c02 */ /* 0x000fe20008000f00 */
[C---:B------:R-:W-:Y:S01]  /*7420*/  FFMA R13, R27.reuse, R0, R13 ;  /* 0x000000001b0d7223 */ /* 0x040fe2000000000d */
[C---:B------:R-:W-:Y:S01]  /*7430*/  FFMA R14, R27.reuse, R3, R14 ;  /* 0x000000031b0e7223 */ /* 0x040fe2000000000e */
[----:B------:R-:W-:Y:S01]  /*7440*/  FFMA R19, R27, R4, R19 ;  /* 0x000000041b137223 */ /* 0x000fe20000000013 */
[----:B------:R-:W-:Y:S02]  /*7450*/  @P6 LEA R2, R2, UR44, 0x3 ;  /* 0x0000002c02026c11 */ /* 0x000fe4000f8e18ff */
[----:B------:R-:W-:Y:S02]  /*7460*/  F2FP.BF16.F32.PACK_AB R10, R13, R12 ;  /* 0x0000000c0d0a723e */ /* 0x000fe400000010ff */
[----:B------:R-:W-:Y:S02]  /*7470*/  F2FP.BF16.F32.PACK_AB R11, R19, R14 ;  /* 0x0000000e130b723e */ /* 0x000fe400000010ff */
[----:B------:R-:W-:Y:S02]  /*7480*/  MOV R0, UR47 ;  /* 0x0000002f00007c02 */ /* 0x000fe40008000f00 */
[----:B------:R-:W-:Y:S01]  /*7490*/  @P6 IADD3 R2, PT, PT, R2, 0x60, RZ ;  /* 0x0000006002026810 */ /* 0x000fe20007ffe0ff */
[----:B------:R1:W-:Y:S01]  /*74a0*/  STSM.16.M88.4 [R60+0x1200], R8 ;  /* 0x001200083c007844 */ /* 0x0003e20000000200 */
[----:B------:R-:W-:Y:S02]  /*74b0*/  @P6 SHF.L.U32 R3, R54, 0x1f, RZ ;  /* 0x0000001f36036819 */ /* 0x000fe400000006ff */
[----:B------:R-:W-:Y:S01]  /*74c0*/  @P6 PRMT R0, R0, 0x654, R2 ;  /* 0x0000065400006816 */ /* 0x000fe20000000002 */
[----:B------:R-:W-:Y:S01]  /*74d0*/  @!PT LDS RZ, [RZ] ;  /* 0x00000000fffff984 */ /* 0x000fe20000000800 */
[----:B------:R-:W-:Y:S01]  /*74e0*/  @!PT LDS RZ, [RZ] ;  /* 0x00000000fffff984 */ /* 0x000fe20000000800 */
[----:B------:R-:W-:Y:S01]  /*74f0*/  @!PT LDS RZ, [RZ] ;  /* 0x00000000fffff984 */ /* 0x000fe20000000800 */
[----:B------:R-:W-:Y:S01]  /*7500*/  @!PT LDS RZ, [RZ] ;  /* 0x00000000fffff984 */ /* 0x000fe20000000800 */
[----:B------:R3:W-:Y:S06]  /*7510*/  MEMBAR.ALL.CTA ;  /* 0x0000000000007992 */ /* 0x0007ec0000008000 */
[----:B---3--:R-:W3:Y:S01]  /*7520*/  FENCE.VIEW.ASYNC.S ;  /* 0x00000000000073c6 */ /* 0x008ee20000000000 */
[----:B------:R-:W-:Y:S01]  /*7530*/  LEA R2, R62, UR44, 0x3 ;  /* 0x0000002c3e027c11 */ /* 0x000fe2000f8e18ff */
[----:B---3--:R-:W-:Y:S06]  /*7540*/  BAR.SYNC.DEFER_BLOCKING 0x1, 0x80 ;  /* 0x0042000000007b1d */ /* 0x008fec0000010000 */
[----:B------:R-:W-:Y:S05]  /*7550*/  @P0 BRA `(.L_x_115) ;  /* 0x0000000000280947 */ /* 0x000fea0003800000 */
[----:B------:R-:W3:Y:S01]  /*7560*/  LDCU.64 UR6, c[0x0][0x348] ;  /* 0x00006900ff0677ac */ /* 0x000ee20008000a00 */
[----:B------:R-:W-:Y:S02]  /*7570*/  UIADD3 UR9, UPT, UPT, UR49, 0x20, URZ ;  /* 0x0000002031097890 */ /* 0x000fe4000fffe0ff */
[----:B------:R-:W-:Y:S01]  /*7580*/  UIADD3 UR8, UPT, UPT, UR44, 0x1200, URZ ;  /* 0x000012002c087890 */ /* 0x000fe2000fffe0ff */
[----:B------:R-:W-:Y:S01]  /*7590*/  UMOV UR10, UR50 ;  /* 0x00000032000a7c82 */ /* 0x000fe20008000000 */
[----:B------:R-:W-:Y:S01]  /*75a0*/  UMOV UR11, UR36 ;  /* 0x00000024000b7c82 */ /* 0x000fe20008000000 */
[----:B---3--:R-:W-:Y:S04]  /*75b0*/  UIADD3 UR4, UP0, UPT, UR6, 0x680, URZ ;  /* 0x0000068006047890 */ /* 0x008fe8000ff1e0ff */
[----:B------:R-:W-:Y:S09]  /*75c0*/  UIADD3.X UR5, UPT, UPT, URZ, UR7, URZ, UP0, !UPT ;  /* 0x00000007ff057290 */ /* 0x000ff200087fe4ff */
[----:B------:R3:W-:Y:S01]  /*75d0*/  UTMASTG.3D [UR8], [UR4] ;  /* 0x00000008040073b5 */ /* 0x0007e20008010000 */
[----:B------:R0:W-:Y:S01]  /*75e0*/  UTMACMDFLUSH ;  /* 0x00000000000079b7 */ /* 0x0001e20000000000 */
[----:B---3--:R-:W-:Y:S04]  /*75f0*/  DEPBAR.LE SB0, 0x1 ;  /* 0x000080400000791a */ /* 0x008fe80000000000 */
.L_x_115:
[----:B------:R-:W-:Y:S05]  /*7600*/  BSYNC.RECONVERGENT B0 ;  /* 0x0000000000007941 */ /* 0x000fea0003800200 */
.L_x_114:
[----:B------:R-:W-:Y:S01]  /*7610*/  BAR.SYNC.DEFER_BLOCKING 0x1, 0x80 ;  /* 0x0042000000007b1d */ /* 0x000fe20000010000 */
[----:B------:R-:W-:Y:S04]  /*7620*/  UIADD3 UR4, UPT, UPT, UR46, 0x1, URZ ;  /* 0x000000012e047890 */ /* 0x000fe8000fffe0ff */
[----:B------:R-:W-:Y:S04]  /*7630*/  UISETP.NE.AND UP0, UPT, UR4, 0x4, UPT ;  /* 0x000000040400788c */ /* 0x000fe8000bf05270 */
[----:B------:R-:W-:Y:S01]  /*7640*/  USEL UR45, UR4, URZ, UP0 ;  /* 0x000000ff042d7287 */ /* 0x000fe20008000000 */
[----:B------:R3:W-:Y:S01]  /*7650*/  @P6 SYNCS.ARRIVE.TRANS64.RED.A1T0 RZ, [R0+URZ], RZ ;  /* 0x000000ff00ff69a7 */ /* 0x0007e200081004ff */
[----:B------:R-:W-:Y:S01]  /*7660*/  BSSY B1, `(.L_x_116) ;  /* 0x0000014000017945 */ /* 0x000fe20003800000 */
[----:B------:R-:W4:Y:S02]  /*7670*/  @P6 SYNCS.PHASECHK.TRANS64.TRYWAIT P0, [R2+URZ+0x40], R3 ;  /* 0x00004003020065a7 */ /* 0x000f2400080011ff */
[----:B----4-:R-:W-:Y:S01]  /*7680*/  @P6 SEL R64, RZ, 0x1, !P0 ;  /* 0x00000001ff406807 */ /* 0x010fe20004000000 */
[----:B---3--:R-:W-:Y:S06]  /*7690*/  @!P6 BRA `(.L_x_117) ;  /* 0x000000000040e947 */ /* 0x008fec0003800000 */
[----:B------:R-:W-:Y:S01]  /*76a0*/  ISETP.NE.AND P1, PT, R65, RZ, PT ;  /* 0x000000ff4100720c */ /* 0x000fe20003f25270 */
[----:B------:R-:W-:Y:S01]  /*76b0*/  BSSY B0, `(.L_x_118) ;  /* 0x0000009000007945 */ /* 0x000fe20003800000 */
[----:B------:R-:W-:Y:S11]  /*76c0*/  ISETP.NE.AND P0, PT, R64, RZ, PT ;  /* 0x000000ff4000720c */ /* 0x000ff60003f05270 */
[----:B------:R-:W-:Y:S05]  /*76d0*/  @P1 IMAD R3, R62, 0x1000, R63 ;  /* 0x000010003e031824 */ /* 0x000fea00078e023f */
[----:B------:R-:W-:Y:S05]  /*76e0*/  @P1 IADD3 R0, PT, PT, R3, UR44, RZ ;  /* 0x0000002c03001c10 */ /* 0x000fea000fffe0ff */
[----:B------:R-:W-:Y:S01]  /*76f0*/  @P1 IMAD.IADD R0, R55, 0x1, R0 ;  /* 0x0000000137001824 */ /* 0x000fe200078e0200 */
[----:B------:R-:W-:Y:S06]  /*7700*/  @P0 BRA `(.L_x_119) ;  /* 0x00000000000c0947 */ /* 0x000fec0003800000 */
[----:B------:R-:W-:Y:S04]  /*7710*/  SHF.L.U32 R4, R54, 0x1f, RZ ;  /* 0x0000001f36047819 */ /* 0x000fe800000006ff */
[----:B------:R-:W3:Y:S02]  /*7720*/  SYNCS.PHASECHK.TRANS64.TRYWAIT P0, [R2+URZ+0x40], R4 ;  /* 0x00004004020075a7 */ /* 0x000ee400080011ff */
[----:B---3--:R-:W-:Y:S05]  /*7730*/  @!P0 BRA `(.L_x_120) ;  /* 0x0000001c00948947 */ /* 0x008fea0003800000 */
.L_x_119:
[----:B------:R-:W-:Y:S05]  /*7740*/  BSYNC B0 ;  /* 0x0000000000007941 */ /* 0x000fea0003800000 */
.L_x_118:
[----:B------:R-:W-:Y:S02]  /*7750*/  ISETP.NE.AND P0, PT, R65, RZ, PT ;  /* 0x000000ff4100720c */ /* 0x000fe40003f05270 */
[----:B------:R-:W-:Y:S11]  /*7760*/  IADD3 R62, PT, PT, R62, 0x1, RZ ;  /* 0x000000013e3e7810 */ /* 0x000ff60007ffe0ff */
[----:B------:R-:W-:Y:S05]  /*7770*/  @P0 WARPSYNC.ALL ;  /* 0x0000000000000948 */ /* 0x000fea0003800000 */
[----:B------:R4:W1:Y:S04]  /*7780*/  @P0 LDSM.16.M88.4 R28, [R3+UR44+0x200] ;  /* 0x0002002c031c083b */ /* 0x0008680008000200 */
[----:B------:R4:W1:Y:S02]  /*7790*/  @P0 LDSM.16.M88.4 R36, [R0+0x200] ;  /* 0x000200000024083b */ /* 0x0008640000000200 */
.L_x_117:
[----:B------:R-:W-:Y:S05]  /*77a0*/  BSYNC B1 ;  /* 0x0000000000017941 */ /* 0x000fea0003800000 */
.L_x_116:
[----:B----4-:R-:W-:Y:S05]  /*77b0*/  VIADD R0, R25, 0x40 ;  /* 0x0000004019007836 */ /* 0x010fea0000000000 */
[----:B------:R-:W-:Y:S04]  /*77c0*/  SHF.R.U32.HI R0, RZ, 0x15, R0 ;  /* 0x00000015ff007819 */ /* 0x000fe80000011600 */
[----:B------:R-:W-:Y:S11]  /*77d0*/  LOP3.LUT P0, RZ, R0, 0x3, R46, 0x48, !PT ;  /* 0x0000000300ff7812 */ /* 0x000ff6000780482e */
[----:B------:R-:W-:Y:S02]  /*77e0*/  @!UPT UIADD3 URZ, UPT, UPT, URZ, URZ, URZ ;  /* 0x000000fffffff290 */ /* 0x000fe4000fffe0ff */
[----:B------:R-:W-:Y:S05]  /*77f0*/  @!P0 BRA `(.L_x_121) ;  /* 0x0000000000408947 */ /* 0x000fea0003800000 */
[----:B------:R-:W4:Y:S01]  /*7800*/  LDCU.64 UR8, c[0x4][0x70] ;  /* 0x01000e00ff0877ac */ /* 0x000f220008000a00 */
[----:B------:R-:W-:Y:S01]  /*7810*/  MOV R3, 0x0 ;  /* 0x0000000000037802 */ /* 0x000fe20000000f00 */
[----:B------:R-:W-:Y:S02]  /*7820*/  HFMA2 R12, -RZ, RZ, 0, 5.9604644775390625e-08 ;  /* 0x00000001ff0c7431 */ /* 0x000fe400000001ff */
[----:B-1----:R-:W-:Y:S02]  /*7830*/  IMAD.MOV.U32 R8, RZ, RZ, 0x192 ;  /* 0x00000192ff087424 */ /* 0x002fe400078e00ff */
[----:B------:R-:W-:Y:S01]  /*7840*/  IMAD.MOV.U32 R13, RZ, RZ, RZ ;  /* 0x000000ffff0d7224 */ /* 0x000fe200078e00ff */
[----:B------:R-:W1:Y:S01]  /*7850*/  LDCU.64 UR6, c[0x4][0x78] ;  /* 0x01000f00ff0677ac */ /* 0x000e620008000a00 */
[----:B---3--:R-:W3:Y:S01]  /*7860*/  LDC.64 R2, c[0x4][R3] ;  /* 0x0100000003027b82 */ /* 0x008ee20000000a00 */
[----:B------:R-:W5:Y:S01]  /*7870*/  LDCU.64 UR4, c[0x4][0x10] ;  /* 0x01000200ff0477ac */ /* 0x000f620008000a00 */
[----:B----4-:R-:W-:Y:S01]  /*7880*/  MOV R5, UR9 ;  /* 0x0000000900057c02 */ /* 0x010fe20008000f00 */
[----:B------:R-:W-:Y:S01]  /*7890*/  IMAD.U32 R4, RZ, RZ, UR8 ;  /* 0x00000008ff047e24 */ /* 0x000fe2000f8e00ff */
[----:B-1----:R-:W-:Y:S01]  /*78a0*/  MOV R7, UR7 ;  /* 0x0000000700077c02 */ /* 0x002fe20008000f00 */
[----:B------:R-:W-:Y:S01]  /*78b0*/  IMAD.U32 R6, RZ, RZ, UR6 ;  /* 0x00000006ff067e24 */ /* 0x000fe2000f8e00ff */
[----:B-----5:R-:W-:Y:S01]  /*78c0*/  MOV R11, UR5 ;  /* 0x00000005000b7c02 */ /* 0x020fe20008000f00 */
[----:B------:R-:W-:Y:S02]  /*78d0*/  IMAD.U32 R10, RZ, RZ, UR4 ;  /* 0x00000004ff0a7e24 */ /* 0x000fe4000f8e00ff */
[----:B------:R-:W-:Y:S07]  /*78e0*/  LEPC R20, `(.L_x_121) ;  /* 0x000000001014794e */ /* 0x000fee0000000000 */
[----:B--23--:R-:W-:Y:S05]  /*78f0*/  CALL.ABS.NOINC R2 ;  /* 0x0000000002007343 */ /* 0x00cfea0003c00000 */
.L_x_121:
[----:B-1----:R-:W-:Y:S01]  /*7900*/  SHF.L.U32 R3, R28, 0x10, RZ ;  /* 0x000000101c037819 */ /* 0x002fe200000006ff */
[----:B------:R-:W-:Y:S05]  /*7910*/  WARPSYNC.ALL ;  /* 0x0000000000007948 */ /* 0x000fea0003800000 */
[----:B------:R-:W-:Y:S01]  /*7920*/  R2UR UR4, R25 ;  /* 0x00000000190472ca */ /* 0x000fe200000e0000 */
[----:B------:R-:W-:Y:S01]  /*7930*/  BSSY.RECONVERGENT B0, `(.L_x_122) ;  /* 0x0000056000007945 */ /* 0x000fe20003800200 */
[----:B------:R-:W-:Y:S02]  /*7940*/  SHF.L.U32 R20, R30, 0x10, RZ ;  /* 0x000000101e147819 */ /* 0x000fe400000006ff */
[----:B------:R-:W-:Y:S02]  /*7950*/  ISETP.NE.AND P6, PT, R59, RZ, PT ;  /* 0x000000ff3b00720c */ /* 0x000fe40003fc5270 */
[----:B------:R-:W-:Y:S07]  /*7960*/  ISETP.NE.AND P0, PT, R56, RZ, PT ;  /* 0x000000ff3800720c */ /* 0x000fee0003f05270 */
[----:B---3--:R-:W1:Y:S02]  /*7970*/  LDTM.16dp256bit.x4 R4, tmem[UR4+0x40] ;  /* 0x00004004000479ee */ /* 0x008e640008120000 */
        /* <DEDUP_REMOVED lines=60> */
[----:B------:R-:W-:Y:S02]  /*7d40*/  LEA R3, R62, UR44, 0x3 ;  /* 0x0000002c3e037c11 */ /* 0x000fe4000f8e18ff */
[----:B------:R-:W-:Y:S01]  /*7d50*/  @P6 PRMT R0, R0, 0x654, R2 ;  /* 0x0000065400006816 */ /* 0x000fe20000000002 */
[----:B------:R-:W-:Y:S01]  /*7d60*/  @!PT LDS RZ, [RZ] ;  /* 0x00000000fffff984 */ /* 0x000fe20000000800 */
[----:B------:R-:W-:Y:S01]  /*7d70*/  @!PT LDS RZ, [RZ] ;  /* 0x00000000fffff984 */ /* 0x000fe20000000800 */
[----:B------:R-:W-:Y:S01]  /*7d80*/  @!PT LDS RZ, [RZ] ;  /* 0x00000000fffff984 */ /* 0x000fe20000000800 */
[----:B------:R-:W-:Y:S01]  /*7d90*/  @!PT LDS RZ, [RZ] ;  /* 0x00000000fffff984 */ /* 0x000fe20000000800 */
[----:B------:R3:W-:Y:S06]  /*7da0*/  MEMBAR.ALL.CTA ;  /* 0x0000000000007992 */ /* 0x0007ec0000008000 */
[----:B---3--:R-:W3:Y:S01]  /*7db0*/  FENCE.VIEW.ASYNC.S ;  /* 0x00000000000073c6 */ /* 0x008ee20000000000 */
[----:B------:R-:W-:Y:S01]  /*7dc0*/  @P6 SHF.L.U32 R2, R54, 0x1f, RZ ;  /* 0x0000001f36026819 */ /* 0x000fe200000006ff */
        /* <DEDUP_REMOVED lines=12> */
.L_x_123:
[----:B------:R-:W-:Y:S05]  /*7e90*/  BSYNC.RECONVERGENT B0 ;  /* 0x0000000000007941 */ /* 0x000fea0003800200 */
.L_x_122:
        /* <DEDUP_REMOVED lines=19> */
.L_x_127:
[----:B------:R-:W-:Y:S05]  /*7fd0*/  BSYNC B0 ;  /* 0x0000000000007941 */ /* 0x000fea0003800000 */
.L_x_126:
[----:B------:R-:W-:Y:S11]  /*7fe0*/  ISETP.NE.AND P0, PT, R65, RZ, PT ;  /* 0x000000ff4100720c */ /* 0x000ff60003f05270 */
[----:B------:R-:W-:Y:S02]  /*7ff0*/  @!UPT UIADD3 URZ, UPT, UPT, URZ, URZ, URZ ;  /* 0x000000fffffff290 */ /* 0x000fe4000fffe0ff */
[----:B------:R-:W-:Y:S05]  /*8000*/  @P0 WARPSYNC.ALL ;  /* 0x0000000000000948 */ /* 0x000fea0003800000 */
[----:B------:R4:W1:Y:S04]  /*8010*/  @P0 LDSM.16.M88.4 R28, [R62+UR44+0x200] ;  /* 0x0002002c3e1c083b */ /* 0x0008680008000200 */
[----:B------:R4:W1:Y:S02]  /*8020*/  @P0 LDSM.16.M88.4 R36, [R2+0x200] ;  /* 0x000200000224083b */ /* 0x0008640000000200 */
.L_x_125:
[----:B------:R-:W-:Y:S05]  /*8030*/  BSYNC B1 ;  /* 0x0000000000017941 */ /* 0x000fea0003800000 */
.L_x_124:
[----:B---3--:R-:W-:Y:S05]  /*8040*/  VIADD R0, R25, 0x60 ;  /* 0x0000006019007836 */ /* 0x008fea0000000000 */
[----:B------:R-:W-:Y:S04]  /*8050*/  SHF.R.U32.HI R0, RZ, 0x15, R0 ;  /* 0x00000015ff007819 */ /* 0x000fe80000011600 */
[----:B------:R-:W-:Y:S11]  /*8060*/  LOP3.LUT P0, RZ, R0, 0x3, R46, 0x48, !PT ;  /* 0x0000000300ff7812 */ /* 0x000ff6000780482e */
[----:B------:R-:W-:Y:S02]  /*8070*/  @!UPT UIADD3 URZ, UPT, UPT, URZ, URZ, URZ ;  /* 0x000000fffffff290 */ /* 0x000fe4000fffe0ff */
[----:B------:R-:W-:Y:S05]  /*8080*/  @!P0 BRA `(.L_x_129) ;  /* 0x0000000000408947 */ /* 0x000fea0003800000 */
[----:B------:R-:W3:Y:S01]  /*8090*/  LDCU.64 UR8, c[0x4][0x70] ;  /* 0x01000e00ff0877ac */ /* 0x000ee20008000a00 */
[----:B------:R-:W-:Y:S01]  /*80a0*/  MOV R3, 0x0 ;  /* 0x0000000000037802 */ /* 0x000fe20000000f00 */
[----:B------:R-:W-:Y:S02]  /*80b0*/  HFMA2 R12, -RZ, RZ, 0, 5.9604644775390625e-08 ;  /* 0x00000001ff0c7431 */ /* 0x000fe400000001ff */
[----:B-1----:R-:W-:Y:S02]  /*80c0*/  IMAD.MOV.U32 R8, RZ, RZ, 0x192 ;  /* 0x00000192ff087424 */ /* 0x002fe400078e00ff */
[----:B------:R-:W-:Y:S01]  /*80d0*/  IMAD.MOV.U32 R13, RZ, RZ, RZ ;  /* 0x000000ffff0d7224 */ /* 0x000fe200078e00ff */
[----:B------:R-:W1:Y:S01]  /*80e0*/  LDCU.64 UR6, c[0x4][0x78] ;  /* 0x01000f00ff0677ac */ /* 0x000e620008000a00 */
[----:B----4-:R-:W4:Y:S01]  /*80f0*/  LDC.64 R2, c[0x4][R3] ;  /* 0x0100000003027b82 */ /* 0x010f220000000a00 */
        /* <DEDUP_REMOVED lines=9> */
.L_x_129:
[----:B------:R-:W-:Y:S01]  /*8190*/  ISETP.NE.AND P0, PT, R56, RZ, PT ;  /* 0x000000ff3800720c */ /* 0x000fe20003f05270 */
[----:B------:R-:W-:Y:S05]  /*81a0*/  WARPSYNC.ALL ;  /* 0x0000000000007948 */ /* 0x000fea0003800000 */
[----:B------:R-:W-:Y:S01]  /*81b0*/  R2UR UR4, R25 ;  /* 0x00000000190472ca */ /* 0x000fe200000e0000 */
[----:B------:R-:W-:Y:S01]  /*81c0*/  BSSY.RECONVERGENT B0, `(.L_x_130) ;  /* 0x0000053000007945 */ /* 0x000fe20003800200 */
[C---:B-1----:R-:W-:Y:S02]  /*81d0*/  SHF.L.U32 R0, R28.reuse, 0x10, RZ ;  /* 0x000000101c007819 */ /* 0x042fe400000006ff */
[----:B----4-:R-:W-:Y:S02]  /*81e0*/  LOP3.LUT R2, R28, 0xffff0000, RZ, 0xc0, !PT ;  /* 0xffff00001c027812 */ /* 0x010fe400078ec0ff */
[C---:B------:R-:W-:Y:S02]  /*81f0*/  SHF.L.U32 R3, R29.reuse, 0x10, RZ ;  /* 0x000000101d037819 */ /* 0x040fe400000006ff */
[----:B------:R-:W-:Y:S02]  /*8200*/  LOP3.LUT R20, R29, 0xffff0000, RZ, 0xc0, !PT ;  /* 0xffff00001d147812 */ /* 0x000fe400078ec0ff */
[C---:B------:R-:W-:Y:S02]  /*8210*/  SHF.L.U32 R21, R30.reuse, 0x10, RZ ;  /* 0x000000101e157819 */ /* 0x040fe400000006ff */
[----:B------:R-:W-:Y:S01]  /*8220*/  LOP3.LUT R25, R30, 0xffff0000, RZ, 0xc0, !PT ;  /* 0xffff00001e197812 */ /* 0x000fe200078ec0ff */
[----:B------:R-:W1:Y:S01]  /*8230*/  LDTM.16dp256bit.x4 R4, tmem[UR4+0x60] ;  /* 0x00006004000479ee */ /* 0x000e620008120000 */
[----:B------:R-:W-:Y:S01]  /*8240*/  R2UR UR4, R26 ;  /* 0x000000001a0472ca */ /* 0x000fe200000e0000 */
[----:B------:R-:W-:Y:S01]  /*8250*/  NOP ;  /* 0x0000000000007918 */ /* 0x000fe20000000000 */
[C---:B------:R-:W-:Y:S02]  /*8260*/  SHF.L.U32 R26, R31.reuse, 0x10, RZ ;  /* 0x000000101f1a7819 */ /* 0x040fe400000006ff */
[----:B------:R-:W-:Y:S02]  /*8270*/  LOP3.LUT R28, R31, 0xffff0000, RZ, 0xc0, !PT ;  /* 0xffff00001f1c7812 */ /* 0x000fe400078ec0ff */
[C---:B------:R-:W-:Y:S02]  /*8280*/  SHF.L.U32 R29, R36.reuse, 0x10, RZ ;  /* 0x00000010241d7819 */ /* 0x040fe400000006ff */
[----:B------:R-:W-:Y:S02]  /*8290*/  LOP3.LUT R30, R36, 0xffff0000, RZ, 0xc0, !PT ;  /* 0xffff0000241e7812 */ /* 0x000fe400078ec0ff */
[C---:B------:R-:W-:Y:S02]  /*82a0*/  SHF.L.U32 R31, R37.reuse, 0x10, RZ ;  /* 0x00000010251f7819 */ /* 0x040fe400000006ff */
[----:B------:R-:W-:Y:S01]  /*82b0*/  LOP3.LUT R32, R37, 0xffff0000, RZ, 0xc0, !PT ;  /* 0xffff000025207812 */ /* 0x000fe200078ec0ff */
[----:B------:R-:W-:Y:S01]  /*82c0*/  UIADD3 UR4, UPT, UPT, UR4, 0xd0, URZ ;  /* 0x000000d004047890 */ /* 0x000fe2000fffe0ff */
[C---:B------:R-:W-:Y:S02]  /*82d0*/  SHF.L.U32 R33, R38.reuse, 0x10, RZ ;  /* 0x0000001026217819 */ /* 0x040fe400000006ff */
[----:B------:R-:W-:Y:S01]  /*82e0*/  LOP3.LUT R34, R38, 0xffff0000, RZ, 0xc0, !PT ;  /* 0xffff000026227812 */ /* 0x000fe200078ec0ff */
[----:B------:R-:W-:Y:S01]  /*82f0*/  UPRMT UR4, UR47, 0x654, UR4 ;  /* 0x000006542f047896 */ /* 0x000fe20008000004 */
[C---:B------:R-:W-:Y:S02]  /*8300*/  SHF.L.U32 R35, R39.reuse, 0x10, RZ ;  /* 0x0000001027237819 */ /* 0x040fe400000006ff */
[----:B------:R-:W-:Y:S01]  /*8310*/  LOP3.LUT R36, R39, 0xffff0000, RZ, 0xc0, !PT ;  /* 0xffff000027247812 */ /* 0x000fe200078ec0ff */
[C---:B-1----:R-:W-:Y:S01]  /*8320*/  FMUL R4, R24.reuse, R4 ;  /* 0x0000000418047220 */ /* 0x042fe20000400000 */
[C---:B------:R-:W-:Y:S01]  /*8330*/  FMUL R5, R24.reuse, R5 ;  /* 0x0000000518057220 */ /* 0x040fe20000400000 */
[C---:B------:R-:W-:Y:S03]  /*8340*/  FMUL R6, R24.reuse, R6 ;  /* 0x0000000618067220 */ /* 0x040fe60000400000 */
[----:B------:R-:W-:Y:S01]  /*8350*/  SYNCS.ARRIVE.TRANS64.RED.A1T0 RZ, [UR4], RZ ;  /* 0x000000ffffff79a7 */ /* 0x000fe20008100404 */
[C---:B------:R-:W-:Y:S01]  /*8360*/  FFMA R4, R27.reuse, R0, R4 ;  /* 0x000000001b047223 */ /* 0x040fe20000000004 */
[C---:B------:R-:W-:Y:S01]  /*8370*/  FFMA R5, R27.reuse, R2, R5 ;  /* 0x000000021b057223 */ /* 0x040fe20000000005 */
[----:B------:R-:W-:Y:S01]  /*8380*/  FFMA R6, R27, R3, R6 ;  /* 0x000000031b067223 */ /* 0x000fe20000000006 */
[C---:B------:R-:W-:Y:S01]  /*8390*/  FMUL R7, R24.reuse, R7 ;  /* 0x0000000718077220 */ /* 0x040fe20000400000 */
[C---:B------:R-:W-:Y:S01]  /*83a0*/  FMUL R8, R24.reuse, R8 ;  /* 0x0000000818087220 */ /* 0x040fe20000400000 */
[C---:B------:R-:W-:Y:S01]  /*83b0*/  FMUL R9, R24.reuse, R9 ;  /* 0x0000000918097220 */ /* 0x040fe20000400000 */
[----:B------:R-:W-:Y:S01]  /*83c0*/  F2FP.BF16.F32.PACK_AB R4, R5, R4 ;  /* 0x000000040504723e */ /* 0x000fe200000010ff */
[C---:B------:R-:W-:Y:S01]  /*83d0*/  FFMA R7, R27.reuse, R20, R7 ;  /* 0x000000141b077223 */ /* 0x040fe20000000007 */
[C---:B------:R-:W-:Y:S01]  /*83e0*/  FFMA R8, R27.reuse, R21, R8 ;  /* 0x000000151b087223 */ /* 0x040fe20000000008 */
[C---:B------:R-:W-:Y:S01]  /*83f0*/  FFMA R9, R27.reuse, R25, R9 ;  /* 0x000000191b097223 */ /* 0x040fe20000000009 */
[C---:B------:R-:W-:Y:S01]  /*8400*/  FMUL R0, R24.reuse, R10 ;  /* 0x0000000a18007220 */ /* 0x040fe20000400000 */
[C---:B------:R-:W-:Y:S01]  /*8410*/  FMUL R2, R24.reuse, R11 ;  /* 0x0000000b18027220 */ /* 0x040fe20000400000 */
[C---:B------:R-:W-:Y:S01]  /*8420*/  FMUL R3, R24.reuse, R12 ;  /* 0x0000000c18037220 */ /* 0x040fe20000400000 */
[C---:B------:R-:W-:Y:S01]  /*8430*/  FMUL R10, R24.reuse, R13 ;  /* 0x0000000d180a7220 */ /* 0x040fe20000400000 */
[C---:B------:R-:W-:Y:S01]  /*8440*/  FFMA R0, R27.reuse, R26, R0 ;  /* 0x0000001a1b007223 */ /* 0x040fe20000000000 */
[C---:B------:R-:W-:Y:S01]  /*8450*/  FMUL R11, R24.reuse, R14 ;  /* 0x0000000e180b7220 */ /* 0x040fe20000400000 */
[C---:B------:R-:W-:Y:S01]  /*8460*/  FFMA R2, R27.reuse, R28, R2 ;  /* 0x0000001c1b027223 */ /* 0x040fe20000000002 */
[C---:B------:R-:W-:Y:S01]  /*8470*/  FMUL R15, R24.reuse, R15 ;  /* 0x0000000f180f7220 */ /* 0x040fe20000400000 */
[C---:B------:R-:W-:Y:S01]  /*8480*/  FMUL R12, R24.reuse, R16 ;  /* 0x00000010180c7220 */ /* 0x040fe20000400000 */
[C---:B------:R-:W-:Y:S01]  /*8490*/  FFMA R3, R27.reuse, R29, R3 ;  /* 0x0000001d1b037223 */ /* 0x040fe20000000003 */
[C---:B------:R-:W-:Y:S01]  /*84a0*/  FMUL R13, R24.reuse, R17 ;  /* 0x00000011180d7220 */ /* 0x040fe20000400000 */
[C---:B------:R-:W-:Y:S01]  /*84b0*/  FFMA R10, R27.reuse, R30, R10 ;  /* 0x0000001e1b0a7223 */ /* 0x040fe2000000000a */
[C---:B------:R-:W-:Y:S01]  /*84c0*/  FMUL R14, R24.reuse, R18 ;  /* 0x00000012180e7220 */ /* 0x040fe20000400000 */
[C---:B------:R-:W-:Y:S01]  /*84d0*/  FFMA R11, R27.reuse, R31, R11 ;  /* 0x0000001f1b0b7223 */ /* 0x040fe2000000000b */
[C---:B------:R-:W-:Y:S01]  /*84e0*/  FFMA R15, R27.reuse, R32, R15 ;  /* 0x000000201b0f7223 */ /* 0x040fe2000000000f */
[----:B------:R-:W-:Y:S01]  /*84f0*/  FMUL R19, R24, R19 ;  /* 0x0000001318137220 */ /* 0x000fe20000400000 */
[C---:B------:R-:W-:Y:S01]  /*8500*/  FFMA R12, R27.reuse, R33, R12 ;  /* 0x000000211b0c7223 */ /* 0x040fe2000000000c */
[C---:B------:R-:W-:Y:S01]  /*8510*/  FFMA R13, R27.reuse, R34, R13 ;  /* 0x000000221b0d7223 */ /* 0x040fe2000000000d */
[----:B------:R-:W-:Y:S01]  /*8520*/  FFMA R14, R27, R35, R14 ;  /* 0x000000231b0e7223 */ /* 0x000fe2000000000e */
[----:B------:R-:W-:Y:S01]  /*8530*/  F2FP.BF16.F32.PACK_AB R5, R7, R6 ;  /* 0x000000060705723e */ /* 0x000fe200000010ff */
[----:B------:R-:W-:Y:S01]  /*8540*/  FFMA R19, R27, R36, R19 ;  /* 0x000000241b137223 */ /* 0x000fe20000000013 */
[----:B------:R-:W-:Y:S02]  /*8550*/  F2FP.BF16.F32.PACK_AB R6, R9, R8 ;  /* 0x000000080906723e */ /* 0x000fe400000010ff */
        /* <DEDUP_REMOVED lines=25> */
.L_x_131:
[----:B------:R-:W-:Y:S05]  /*86f0*/  BSYNC.RECONVERGENT B0 ;  /* 0x0000000000007941 */ /* 0x000fea0003800200 */
.L_x_130:
[----:B------:R-:W-:Y:S01]  /*8700*/  BAR.SYNC.DEFER_BLOCKING 0x1, 0x80 ;  /* 0x0042000000007b1d */ /* 0x000fe20000010000 */
[----:B------:R-:W-:Y:S01]  /*8710*/  UISETP.NE.AND UP0, UPT, UR52, -0x4, UPT ;  /* 0xfffffffc3400788c */ /* 0x000fe2000bf05270 */
[----:B------:R-:W-:Y:S08]  /*8720*/  IADD3 R22, PT, PT, R22, 0x1, RZ ;  /* 0x0000000116167810 */ /* 0x000ff00007ffe0ff */
[----:B------:R-:W-:Y:S05]  /*8730*/  BRA.U !UP0, `(.L_x_132) ;  /* 0x0000000108287547 */ /* 0x000fea000b800000 */
[----:B------:R-:W-:Y:S01]  /*8740*/  ISETP.NE.AND P0, PT, R59, RZ, PT ;  /* 0x000000ff3b00720c */ /* 0x000fe20003f05270 */
[----:B------:R-:W-:Y:S01]  /*8750*/  IMAD.U32 R2, RZ, RZ, UR46 ;  /* 0x0000002eff027e24 */ /* 0x000fe2000f8e00ff */
[----:B------:R-:W-:Y:S01]  /*8760*/  UIADD3 UR4, UPT, UPT, UR46, 0x1, URZ ;  /* 0x000000012e047890 */ /* 0x000fe2000fffe0ff */
[----:B------:R-:W-:Y:S03]  /*8770*/  IMAD.U32 R0, RZ, RZ, UR47 ;  /* 0x0000002fff007e24 */ /* 0x000fe6000f8e00ff */
[----:B------:R-:W-:Y:S04]  /*8780*/  UISETP.NE.AND UP0, UPT, UR4, 0x4, UPT ;  /* 0x000000040400788c */ /* 0x000fe8000bf05270 */
[----:B------:R-:W-:Y:S03]  /*8790*/  USEL UR46, UR4, URZ, UP0 ;  /* 0x000000ff042e7287 */ /* 0x000fe60008000000 */
[----:B------:R-:W-:Y:S05]  /*87a0*/  @P0 LEA R2, R2, UR44, 0x3 ;  /* 0x0000002c02020c11 */ /* 0x000fea000f8e18ff */
[----:B------:R-:W-:Y:S05]  /*87b0*/  @P0 VIADD R2, R2, 0x60 ;  /* 0x0000006002020836 */ /* 0x000fea0000000000 */
[----:B------:R-:W-:Y:S04]  /*87c0*/  @P0 PRMT R0, R0, 0x654, R2 ;  /* 0x0000065400000816 */ /* 0x000fe80000000002 */
[----:B------:R3:W-:Y:S03]  /*87d0*/  @P0 SYNCS.ARRIVE.TRANS64.RED.A1T0 RZ, [R0+URZ], RZ ;  /* 0x000000ff00ff09a7 */ /* 0x0007e600081004ff */
.L_x_132:
[----:B------:R-:W-:Y:S01]  /*87e0*/  R2UR UR4, R47 ;  /* 0x000000002f0472ca */ /* 0x000fe200000e0000 */
[----:B------:R-:W-:Y:S01]  /*87f0*/  UISETP.NE.AND UP0, UPT, UR62, URZ, UPT ;  /* 0x000000ff3e00728c */ /* 0x000fe2000bf05270 */
[----:B------:R-:W-:Y:S01]  /*8800*/  ISETP.NE.AND P0, PT, R51, 0x2, PT ;  /* 0x000000023300780c */ /* 0x000fe20003f05270 */
[----:B------:R-:W-:Y:S01]  /*8810*/  UIADD3 UR24, UPT, UPT, UR38, UR63, URZ ;  /* 0x0000003f26187290 */ /* 0x000fe2000fffe0ff */
[----:B------:R-:W-:Y:S01]  /*8820*/  ISETP.NE.AND P1, PT, R22, 0x4, PT ;  /* 0x000000041600780c */ /* 0x000fe20003f25270 */
[----:B------:R-:W-:Y:S01]  /*8830*/  UIADD3 UR52, UPT, UPT, UR52, 0x4, URZ ;  /* 0x0000000434347890 */ /* 0x000fe2000fffe0ff */
[----:B------:R-:W-:Y:S01]  /*8840*/  SEL R2, RZ, 0x1, P0 ;  /* 0x00000001ff027807 */ /* 0x000fe20000000000 */
[----:B------:R-:W-:Y:S01]  /*8850*/  UMOV UR36, UR61 ;  /* 0x0000003d00247c82 */ /* 0x000fe20008000000 */
[----:B---3--:R-:W-:Y:S02]  /*8860*/  SEL R0, RZ, 0x1, P1 ;  /* 0x00000001ff007807 */ /* 0x008fe40000800000 */
[----:B------:R-:W-:Y:S02]  /*8870*/  LOP3.LUT R52, R52, R2, RZ, 0x3c, !PT ;  /* 0x0000000234347212 */ /* 0x000fe400078e3cff */
[----:B------:R-:W-:Y:S01]  /*8880*/  LOP3.LUT R53, R53, R0, RZ, 0x3c, !PT ;  /* 0x0000000035357212 */ /* 0x000fe200078e3cff */
[----:B------:R-:W-:Y:S01]  /*8890*/  UIADD3 UR28, UPT, UPT, UR37, UR4, URZ ;  /* 0x00000004251c7290 */ /* 0x000fe2000fffe0ff */
[----:B------:R-:W-:Y:S02]  /*88a0*/  SEL R51, R51, RZ, P0 ;  /* 0x000000ff33337207 */ /* 0x000fe40000000000 */
[----:B------:R-:W-:Y:S01]  /*88b0*/  SEL R22, R22, RZ, P1 ;  /* 0x000000ff16167207 */ /* 0x000fe20000800000 */
[----:B------:R-:W-:Y:S08]  /*88c0*/  BRA.U UP0, `(.L_x_133) ;  /* 0xffffffcd00a47547 */ /* 0x000ff0000b83ffff */
[----:B------:R-:W-:-:S13]  /*88d0*/  R2UR UR4, R48 ;  /* 0x00000000300472ca */ /* 0x000fda00000e0000 */
[----:B------:R-:W-:-:S09]  /*88e0*/  UISETP.NE.AND UP0, UPT, UR4, URZ, UPT ;  /* 0x000000ff0400728c */ /* 0x000fd2000bf05270 */
[----:B------:R-:W-:Y:S05]  /*88f0*/  BRA.U !UP0, `(.L_x_134) ;  /* 0x0000000108487547 */ /* 0x000fea000b800000 */
[----:B------:R-:W3:Y:S02]  /*8900*/  LDCU.64 UR4, c[0x0][0x890] ;  /* 0x00011200ff0477ac */ /* 0x000ee40008000a00 */
[----:B---3--:R-:W-:-:S04]  /*8910*/  UISETP.NE.U32.AND UP0, UPT, UR4, URZ, UPT ;  /* 0x000000ff0400728c */ /* 0x008fc8000bf05070 */
[----:B------:R-:W-:-:S09]  /*8920*/  UISETP.NE.AND.EX UP0, UPT, UR5, URZ, UPT, UP0 ;  /* 0x000000ff0500728c */ /* 0x000fd2000bf05300 */
[----:B------:R-:W-:Y:S05]  /*8930*/  BRA.U UP0, `(.L_x_135) ;  /* 0x00000001000c7547 */ /* 0x000fea000b800000 */
[----:B------:R-:W-:-:S13]  /*8940*/  FSETP.NEU.AND P0, PT, R27, RZ, PT ;  /* 0x000000ff1b00720b */ /* 0x000fda0003f0d000 */
[----:B------:R-:W-:Y:S05]  /*8950*/  @!P0 EXIT ;  /* 0x000000000000894d */ /* 0x000fea0003800000 */
[----:B------:R-:W-:Y:S05]  /*8960*/  BRA `(.L_x_134) ;  /* 0x00000000002c7947 */ /* 0x000fea0003800000 */
.L_x_135:
[----:B------:R-:W-:Y:S01]  /*8970*/  ISETP.NE.AND P0, PT, R50, RZ, PT ;  /* 0x000000ff3200720c */ /* 0x000fe20003f05270 */
[----:B------:R-:W-:-:S12]  /*8980*/  BSSY.RECONVERGENT B0, `(.L_x_134) ;  /* 0x0000009000007945 */ /* 0x000fd80003800200 */
[----:B------:R-:W-:Y:S05]  /*8990*/  @P0 BRA `(.L_x_136) ;  /* 0x0000000000140947 */ /* 0x000fea0003800000 */
[----:B------:R-:W3:Y:S02]  /*89a0*/  LDCU.64 UR4, c[0x0][0x888] ;  /* 0x00011100ff0477ac */ /* 0x000ee40008000a00 */
[----:B---3--:R-:W-:-:S04]  /*89b0*/  ISETP.NE.U32.AND P0, PT, RZ, UR4, PT ;  /* 0x00000004ff007c0c */ /* 0x008fc8000bf05070 */
[----:B------:R-:W-:-:S13]  /*89c0*/  ISETP.NE.AND.EX P0, PT, RZ, UR5, PT, P0 ;  /* 0x00000005ff007c0c */ /* 0x000fda000bf05300 */
[----:B------:R-:W-:Y:S05]  /*89d0*/  @!P0 EXIT ;  /* 0x000000000000894d */ /* 0x000fea0003800000 */
[----:B------:R-:W-:Y:S05]  /*89e0*/  BRA `(.L_x_137) ;  /* 0x0000000000087947 */ /* 0x000fea0003800000 */
.L_x_136:
[----:B------:R-:W-:-:S13]  /*89f0*/  FSETP.NEU.AND P0, PT, R27, RZ, PT ;  /* 0x000000ff1b00720b */ /* 0x000fda0003f0d000 */
[----:B------:R-:W-:Y:S05]  /*8a00*/  @!P0 EXIT ;  /* 0x000000000000894d */ /* 0x000fea0003800000 */
.L_x_137:
[----:B------:R-:W-:Y:S05]  /*8a10*/  BSYNC.RECONVERGENT B0 ;  /* 0x0000000000007941 */ /* 0x000fea0003800200 */
.L_x_134:
[----:B------:R-:W-:Y:S01]  /*8a20*/  ULEA UR4, UR46, UR44, 0x3 ;  /* 0x0000002c2e047291 */ /* 0x000fe2000f8e18ff */
[----:B------:R-:W-:-:S04]  /*8a30*/  DEPBAR.LE SB0, 0x0 ;  /* 0x000080000000791a */ /* 0x000fc80000000000 */
[----:B------:R-:W-:-:S04]  /*8a40*/  UIADD3 UR4, UPT, UPT, UR4, 0x60, URZ ;  /* 0x0000006004047890 */ /* 0x000fc8000fffe0ff */
[----:B------:R-:W-:-:S09]  /*8a50*/  UPRMT UR4, UR47, 0x654, UR4 ;  /* 0x000006542f047896 */ /* 0x000fd20008000004 */
[----:B------:R-:W-:Y:S01]  /*8a60*/  SYNCS.ARRIVE.TRANS64.RED.A1T0 RZ, [UR4], RZ ;  /* 0x000000ffffff79a7 */ /* 0x000fe20008100404 */
[----:B------:R-:W-:Y:S05]  /*8a70*/  EXIT ;  /* 0x000000000000794d */ /* 0x000fea0003800000 */
.L_x_24:
[----:B---3--:R3:W4:Y:S02]  /*8a80*/  SYNCS.PHASECHK.TRANS64.TRYWAIT P0, [R0+URZ+0x100], R2 ;  /* 0x00010002000075a7 */ /* 0x00872400080011ff */
[----:B----4-:R-:W-:Y:S05]  /*8a90*/  @!P0 NANOSLEEP.SYNCS 0x989680 ;  /* 0x009896800000895d */ /* 0x010fea0003900000 */
[----:B------:R-:W4:Y:S02]  /*8aa0*/  @!P0 SYNCS.PHASECHK.TRANS64 P0, [R0+URZ+0x100], R2 ;  /* 0x00010002000085a7 */ /* 0x000f2400080010ff */
[----:B----4-:R-:W-:Y:S05]  /*8ab0*/  @!P0 BRA `(.L_x_24) ;  /* 0xfffffffc00f08947 */ /* 0x010fea000383ffff */
[----:B------:R-:W-:Y:S05]  /*8ac0*/  BRA `(.L_x_138) ;  /* 0xffffff8c00bc7947 */ /* 0x000fea000383ffff */
.L_x_27:
[----:B--2---:R-:W-:-:S07]  /*8ad0*/  MOV R0, UR33 ;  /* 0x0000002100007c02 */ /* 0x004fce0008000f00 */
.L_x_139:
[----:B--2---:R2:W3:Y:S02]  /*8ae0*/  SYNCS.PHASECHK.TRANS64.TRYWAIT P0, [R0+URZ+0x20], R3 ;  /* 0x00002003000075a7 */ /* 0x0044e400080011ff */
[----:B---3--:R-:W-:Y:S05]  /*8af0*/  @!P0 NANOSLEEP.SYNCS 0x989680 ;  /* 0x009896800000895d */ /* 0x008fea0003900000 */
[----:B------:R-:W3:Y:S02]  /*8b00*/  @!P0 SYNCS.PHASECHK.TRANS64 P0, [R0+URZ+0x20], R3 ;  /* 0x00002003000085a7 */ /* 0x000ee400080010ff */
[----:B---3--:R-:W-:Y:S05]  /*8b10*/  @!P0 BRA `(.L_x_139) ;  /* 0xfffffffc00f08947 */ /* 0x008fea000383ffff */
[----:B------:R-:W-:Y:S05]  /*8b20*/  BRA `(.L_x_26) ;  /* 0xffffff9000047947 */ /* 0x000fea000383ffff */
.L_x_34:
[----:B-1----:R-:W-:-:S07]  /*8b30*/  MOV R0, UR33 ;  /* 0x0000002100007c02 */ /* 0x002fce0008000f00 */
.L_x_140:
[----:B-1----:R1:W2:Y:S02]  /*8b40*/  SYNCS.PHASECHK.TRANS64.TRYWAIT P0, [R0+URZ+0x20], R3 ;  /* 0x00002003000075a7 */ /* 0x0022a400080011ff */
[----:B--2---:R-:W-:Y:S05]  /*8b50*/  @!P0 NANOSLEEP.SYNCS 0x989680 ;  /* 0x009896800000895d */ /* 0x004fea0003900000 */
[----:B------:R-:W2:Y:S02]  /*8b60*/  @!P0 SYNCS.PHASECHK.TRANS64 P0, [R0+URZ+0x20], R3 ;  /* 0x00002003000085a7 */ /* 0x000ea400080010ff */
[----:B--2---:R-:W-:Y:S05]  /*8b70*/  @!P0 BRA `(.L_x_140) ;  /* 0xfffffffc00f08947 */ /* 0x004fea000383ffff */
[----:B------:R-:W-:Y:S05]  /*8b80*/  BRA `(.L_x_33) ;  /* 0xffffff9000f87947 */ /* 0x000fea000383ffff */
.L_x_39:
[----:B-1----:R1:W2:Y:S02]  /*8b90*/  SYNCS.PHASECHK.TRANS64.TRYWAIT P0, [R3+URZ+0x90], R0 ;  /* 0x00009000030075a7 */ /* 0x0022a400080011ff */
[----:B--2---:R-:W-:Y:S05]  /*8ba0*/  @!P0 NANOSLEEP.SYNCS 0x989680 ;  /* 0x009896800000895d */ /* 0x004fea0003900000 */
[----:B------:R-:W2:Y:S02]  /*8bb0*/  @!P0 SYNCS.PHASECHK.TRANS64 P0, [R3+URZ+0x90], R0 ;  /* 0x00009000030085a7 */ /* 0x000ea400080010ff */
[----:B--2---:R-:W-:Y:S05]  /*8bc0*/  @!P0 BRA `(.L_x_39) ;  /* 0xfffffffc00f08947 */ /* 0x004fea000383ffff */
[----:B------:R-:W-:Y:S05]  /*8bd0*/  BRA `(.L_x_141) ;  /* 0xffffff9400cc7947 */ /* 0x000fea000383ffff */
.L_x_43:
[----:B------:R-:W-:-:S07]  /*8be0*/  MOV R0, UR4 ;  /* 0x0000000400007c02 */ /* 0x000fce0008000f00 */
.L_x_142:
[----:B-1----:R1:W2:Y:S02]  /*8bf0*/  SYNCS.PHASECHK.TRANS64.TRYWAIT P0, [R0+URZ], R2 ;  /* 0x00000002000075a7 */ /* 0x0022a400080011ff */
[----:B--2---:R-:W-:Y:S05]  /*8c00*/  @!P0 NANOSLEEP.SYNCS 0x989680 ;  /* 0x009896800000895d */ /* 0x004fea0003900000 */
[----:B------:R-:W2:Y:S02]  /*8c10*/  @!P0 SYNCS.PHASECHK.TRANS64 P0, [R0+URZ], R2 ;  /* 0x00000002000085a7 */ /* 0x000ea400080010ff */
[----:B--2---:R-:W-:Y:S05]  /*8c20*/  @!P0 BRA `(.L_x_142) ;  /* 0xfffffffc00f08947 */ /* 0x004fea000383ffff */
[----:B------:R-:W-:Y:S05]  /*8c30*/  BRA `(.L_x_143) ;  /* 0xffffff9c00747947 */ /* 0x000fea000383ffff */
.L_x_44:
[----:B------:R-:W-:-:S07]  /*8c40*/  MOV R0, UR5 ;  /* 0x0000000500007c02 */ /* 0x000fce0008000f00 */
.L_x_144:
[----:B-1----:R1:W2:Y:S02]  /*8c50*/  SYNCS.PHASECHK.TRANS64.TRYWAIT P0, [R0+URZ], R3 ;  /* 0x00000003000075a7 */ /* 0x0022a400080011ff */
[----:B--2---:R-:W-:Y:S05]  /*8c60*/  @!P0 NANOSLEEP.SYNCS 0x989680 ;  /* 0x009896800000895d */ /* 0x004fea0003900000 */
[----:B------:R-:W2:Y:S02]  /*8c70*/  @!P0 SYNCS.PHASECHK.TRANS64 P0, [R0+URZ], R3 ;  /* 0x00000003000085a7 */ /* 0x000ea400080010ff */
[----:B--2---:R-:W-:Y:S05]  /*8c80*/  @!P0 BRA `(.L_x_144) ;  /* 0xfffffffc00f08947 */ /* 0x004fea000383ffff */
[----:B------:R-:W-:Y:S05]  /*8c90*/  BRA `(.L_x_145) ;  /* 0xffffff9c00807947 */ /* 0x000fea000383ffff */
.L_x_45:
[----:B------:R-:W-:-:S07]  /*8ca0*/  MOV R0, UR5 ;  /* 0x0000000500007c02 */ /* 0x000fce0008000f00 */
.L_x_146:
[----:B-1----:R1:W2:Y:S02]  /*8cb0*/  SYNCS.PHASECHK.TRANS64.TRYWAIT P0, [R0+URZ], R3 ;  /* 0x00000003000075a7 */ /* 0x0022a400080011ff */
[----:B--2---:R-:W-:Y:S05]  /*8cc0*/  @!P0 NANOSLEEP.SYNCS 0x989680 ;  /* 0x009896800000895d */ /* 0x004fea0003900000 */
[----:B------:R-:W2:Y:S02]  /*8cd0*/  @!P0 SYNCS.PHASECHK.TRANS64 P0, [R0+URZ], R3 ;  /* 0x00000003000085a7 */ /* 0x000ea400080010ff */
[----:B--2---:R-:W-:Y:S05]  /*8ce0*/  @!P0 BRA `(.L_x_146) ;  /* 0xfffffffc00f08947 */ /* 0x004fea000383ffff */
[----:B------:R-:W-:Y:S05]  /*8cf0*/  BRA `(.L_x_147) ;  /* 0xffffff9c008c7947 */ /* 0x000fea000383ffff */
.L_x_48:
[----:B--2---:R2:W3:Y:S02]  /*8d00*/  SYNCS.PHASECHK.TRANS64.TRYWAIT P0, [R2+URZ+0xf0], R4 ;  /* 0x0000f004020075a7 */ /* 0x0044e400080011ff */
[----:B---3--:R-:W-:Y:S05]  /*8d10*/  @!P0 NANOSLEEP.SYNCS 0x989680 ;  /* 0x009896800000895d */ /* 0x008fea0003900000 */
[----:B------:R-:W3:Y:S02]  /*8d20*/  @!P0 SYNCS.PHASECHK.TRANS64 P0, [R2+URZ+0xf0], R4 ;  /* 0x0000f004020085a7 */ /* 0x000ee400080010ff */
[----:B---3--:R-:W-:Y:S05]  /*8d30*/  @!P0 BRA `(.L_x_48) ;  /* 0xfffffffc00f08947 */ /* 0x008fea000383ffff */
[----:B------:R-:W-:Y:S05]  /*8d40*/  BRA `(.L_x_148) ;  /* 0xffffff9c00e87947 */ /* 0x000fea000383ffff */
.L_x_49:
[----:B------:R-:W-:-:S07]  /*8d50*/  MOV R2, UR4 ;  /* 0x0000000400027c02 */ /* 0x000fce0008000f00 */
.L_x_149:
[----:B--2---:R2:W3:Y:S02]  /*8d60*/  SYNCS.PHASECHK.TRANS64.TRYWAIT P0, [R2+URZ+0xa0], R5 ;  /* 0x0000a005020075a7 */ /* 0x0044e400080011ff */
[----:B---3--:R-:W-:Y:S05]  /*8d70*/  @!P0 NANOSLEEP.SYNCS 0x989680 ;  /* 0x009896800000895d */ /* 0x008fea0003900000 */
[----:B------:R-:W3:Y:S02]  /*8d80*/  @!P0 SYNCS.PHASECHK.TRANS64 P0, [R2+URZ+0xa0], R5 ;  /* 0x0000a005020085a7 */ /* 0x000ee400080010ff */
[----:B---3--:R-:W-:Y:S05]  /*8d90*/  @!P0 BRA `(.L_x_149) ;  /* 0xfffffffc00f08947 */ /* 0x008fea000383ffff */
[----:B------:R-:W-:Y:S05]  /*8da0*/  BRA `(.L_x_150) ;  /* 0xffffff9c00f87947 */ /* 0x000fea000383ffff */
.L_x_50:
[----:B--2---:R2:W3:Y:S02]  /*8db0*/  SYNCS.PHASECHK.TRANS64.TRYWAIT P1, [R2+URZ+0x90], R4 ;  /* 0x00009004020075a7 */ /* 0x0044e400080211ff */
[----:B---3--:R-:W-:Y:S05]  /*8dc0*/  @!P1 NANOSLEEP.SYNCS 0x989680 ;  /* 0x009896800000995d */ /* 0x008fea0003900000 */
[----:B------:R-:W3:Y:S02]  /*8dd0*/  @!P1 SYNCS.PHASECHK.TRANS64 P1, [R2+URZ+0x90], R4 ;  /* 0x00009004020095a7 */ /* 0x000ee400080210ff */
[----:B---3--:R-:W-:Y:S05]  /*8de0*/  @!P1 BRA `(.L_x_50) ;  /* 0xfffffffc00f09947 */ /* 0x008fea000383ffff */
[----:B------:R-:W-:Y:S05]  /*8df0*/  BRA `(.L_x_151) ;  /* 0xffffffa000287947 */ /* 0x000fea000383ffff */
.L_x_53:
[----:B------:R-:W-:-:S07]  /*8e00*/  MOV R0, UR4 ;  /* 0x0000000400007c02 */ /* 0x000fce0008000f00 */
.L_x_152:
[----:B--2---:R2:W3:Y:S02]  /*8e10*/  SYNCS.PHASECHK.TRANS64.TRYWAIT P0, [R0+URZ+0xa0], R2 ;  /* 0x0000a002000075a7 */ /* 0x0044e400080011ff */
[----:B---3--:R-:W-:Y:S05]  /*8e20*/  @!P0 NANOSLEEP.SYNCS 0x989680 ;  /* 0x009896800000895d */ /* 0x008fea0003900000 */
[----:B------:R-:W3:Y:S02]  /*8e30*/  @!P0 SYNCS.PHASECHK.TRANS64 P0, [R0+URZ+0xa0], R2 ;  /* 0x0000a002000085a7 */ /* 0x000ee400080010ff */
[----:B---3--:R-:W-:Y:S05]  /*8e40*/  @!P0 BRA `(.L_x_152) ;  /* 0xfffffffc00f08947 */ /* 0x008fea000383ffff */
[----:B------:R-:W-:Y:S05]  /*8e50*/  BRA `(.L_x_52) ;  /* 0xffffffa0007c7947 */ /* 0x000fea000383ffff */
.L_x_60:
[----:B-1----:R1:W2:Y:S02]  /*8e60*/  SYNCS.PHASECHK.TRANS64.TRYWAIT P1, [R0+URZ+0x90], R2 ;  /* 0x00009002000075a7 */ /* 0x0022a400080211ff */
[----:B--2---:R-:W-:Y:S05]  /*8e70*/  @!P1 NANOSLEEP.SYNCS 0x989680 ;  /* 0x009896800000995d */ /* 0x004fea0003900000 */
[----:B------:R-:W2:Y:S02]  /*8e80*/  @!P1 SYNCS.PHASECHK.TRANS64 P1, [R0+URZ+0x90], R2 ;  /* 0x00009002000095a7 */ /* 0x000ea400080210ff */
[----:B--2---:R-:W-:Y:S05]  /*8e90*/  @!P1 BRA `(.L_x_60) ;  /* 0xfffffffc00f09947 */ /* 0x004fea000383ffff */
[----:B------:R-:W-:Y:S05]  /*8ea0*/  BRA `(.L_x_153) ;  /* 0xffffffa800107947 */ /* 0x000fea000383ffff */
.L_x_61:
[----:B------:R-:W-:-:S07]  /*8eb0*/  MOV R2, UR46 ;  /* 0x0000002e00027c02 */ /* 0x000fce0008000f00 */
.L_x_154:
[----:B-1----:R1:W2:Y:S02]  /*8ec0*/  SYNCS.PHASECHK.TRANS64.TRYWAIT P0, [R2+URZ+0xd0], R0 ;  /* 0x0000d000020075a7 */ /* 0x0022a400080011ff */
[----:B--2---:R-:W-:Y:S05]  /*8ed0*/  @!P0 NANOSLEEP.SYNCS 0x989680 ;  /* 0x009896800000895d */ /* 0x004fea0003900000 */
[----:B------:R-:W2:Y:S02]  /*8ee0*/  @!P0 SYNCS.PHASECHK.TRANS64 P0, [R2+URZ+0xd0], R0 ;  /* 0x0000d000020085a7 */ /* 0x000ea400080010ff */
[----:B--2---:R-:W-:Y:S05]  /*8ef0*/  @!P0 BRA `(.L_x_154) ;  /* 0xfffffffc00f08947 */ /* 0x004fea000383ffff */
[----:B------:R-:W-:Y:S05]  /*8f00*/  BRA `(.L_x_155) ;  /* 0xffffffa800607947 */ /* 0x000fea000383ffff */
.L_x_64:
[----:B------:R-:W-:Y:S07]  /*8f10*/  MOV R0, UR7 ;  /* 0x0000000700007c02 */ /* 0x000fee0008000f00 */
.L_x_156:
[----:B-1----:R1:W2:Y:S02]  /*8f20*/  SYNCS.PHASECHK.TRANS64.TRYWAIT P0, [R0+URZ], R2 ;  /* 0x00000002000075a7 */ /* 0x0022a400080011ff */
[----:B--2---:R-:W-:Y:S05]  /*8f30*/  @!P0 NANOSLEEP.SYNCS 0x989680 ;  /* 0x009896800000895d */ /* 0x004fea0003900000 */
[----:B------:R-:W2:Y:S02]  /*8f40*/  @!P0 SYNCS.PHASECHK.TRANS64 P0, [R0+URZ], R2 ;  /* 0x00000002000085a7 */ /* 0x000ea400080010ff */
[----:B--2---:R-:W-:Y:S05]  /*8f50*/  @!P0 BRA `(.L_x_156) ;  /* 0xfffffffc00f08947 */ /* 0x004fea000383ffff */
[----:B------:R-:W-:Y:S05]  /*8f60*/  BRA `(.L_x_63) ;  /* 0xffffffa8007c7947 */ /* 0x000fea000383ffff */
.L_x_67:
[----:B------:R-:W-:-:S07]  /*8f70*/  MOV R0, UR4 ;  /* 0x0000000400007c02 */ /* 0x000fce0008000f00 */
.L_x_157:
[----:B--2---:R2:W4:Y:S02]  /*8f80*/  SYNCS.PHASECHK.TRANS64.TRYWAIT P0, [R0+URZ], R2 ;  /* 0x00000002000075a7 */ /* 0x00452400080011ff */
[----:B----4-:R-:W-:Y:S05]  /*8f90*/  @!P0 NANOSLEEP.SYNCS 0x989680 ;  /* 0x009896800000895d */ /* 0x010fea0003900000 */
[----:B------:R-:W4:Y:S02]  /*8fa0*/  @!P0 SYNCS.PHASECHK.TRANS64 P0, [R0+URZ], R2 ;  /* 0x00000002000085a7 */ /* 0x000f2400080010ff */
[----:B----4-:R-:W-:Y:S05]  /*8fb0*/  @!P0 BRA `(.L_x_157) ;  /* 0xfffffffc00f08947 */ /* 0x010fea000383ffff */
[----:B------:R-:W-:Y:S05]  /*8fc0*/  BRA `(.L_x_158) ;  /* 0xffffffac00a87947 */ /* 0x000fea000383ffff */
.L_x_68:
[----:B------:R-:W-:-:S07]  /*8fd0*/  MOV R0, UR5 ;  /* 0x0000000500007c02 */ /* 0x000fce0008000f00 */
.L_x_159:
[----:B-1----:R1:W2:Y:S02]  /*8fe0*/  SYNCS.PHASECHK.TRANS64.TRYWAIT P0, [R0+URZ], R3 ;  /* 0x00000003000075a7 */ /* 0x0022a400080011ff */
[----:B--2---:R-:W-:Y:S05]  /*8ff0*/  @!P0 NANOSLEEP.SYNCS 0x989680 ;  /* 0x009896800000895d */ /* 0x004fea0003900000 */
[----:B------:R-:W2:Y:S02]  /*9000*/  @!P0 SYNCS.PHASECHK.TRANS64 P0, [R0+URZ], R3 ;  /* 0x00000003000085a7 */ /* 0x000ea400080010ff */
[----:B--2---:R-:W-:Y:S05]  /*9010*/  @!P0 BRA `(.L_x_159) ;  /* 0xfffffffc00f08947 */ /* 0x004fea000383ffff */
[----:B------:R-:W-:Y:S05]  /*9020*/  BRA `(.L_x_160) ;  /* 0xffffffac00b47947 */ /* 0x000fea000383ffff */
.L_x_69:
[----:B------:R-:W-:-:S07]  /*9030*/  MOV R0, UR5 ;  /* 0x0000000500007c02 */ /* 0x000fce0008000f00 */
.L_x_161:
[----:B-1----:R1:W2:Y:S02]  /*9040*/  SYNCS.PHASECHK.TRANS64.TRYWAIT P0, [R0+URZ], R3 ;  /* 0x00000003000075a7 */ /* 0x0022a400080011ff */
[----:B--2---:R-:W-:Y:S05]  /*9050*/  @!P0 NANOSLEEP.SYNCS 0x989680 ;  /* 0x009896800000895d */ /* 0x004fea0003900000 */
[----:B------:R-:W2:Y:S02]  /*9060*/  @!P0 SYNCS.PHASECHK.TRANS64 P0, [R0+URZ], R3 ;  /* 0x00000003000085a7 */ /* 0x000ea400080010ff */
[----:B--2---:R-:W-:Y:S05]  /*9070*/  @!P0 BRA `(.L_x_161) ;  /* 0xfffffffc00f08947 */ /* 0x004fea000383ffff */
[----:B------:R-:W-:Y:S05]  /*9080*/  BRA `(.L_x_162) ;  /* 0xffffffac00c07947 */ /* 0x000fea000383ffff */
.L_x_70:
[----:B-1----:R-:W-:-:S07]  /*9090*/  MOV R0, UR4 ;  /* 0x0000000400007c02 */ /* 0x002fce0008000f00 */
.L_x_163:
[----:B-1----:R1:W2:Y:S02]  /*90a0*/  SYNCS.PHASECHK.TRANS64.TRYWAIT P0, [R0+URZ], R2 ;  /* 0x00000002000075a7 */ /* 0x0022a400080011ff */
[----:B--2---:R-:W-:Y:S05]  /*90b0*/  @!P0 NANOSLEEP.SYNCS 0x989680 ;  /* 0x009896800000895d */ /* 0x004fea0003900000 */
[----:B------:R-:W2:Y:S02]  /*90c0*/  @!P0 SYNCS.PHASECHK.TRANS64 P0, [R0+URZ], R2 ;  /* 0x00000002000085a7 */ /* 0x000ea400080010ff */
[----:B--2---:R-:W-:Y:S05]  /*90d0*/  @!P0 BRA `(.L_x_163) ;  /* 0xfffffffc00f08947 */ /* 0x004fea000383ffff */
[----:B------:R-:W-:Y:S05]  /*90e0*/  BRA `(.L_x_164) ;  /* 0xffffffac00cc7947 */ /* 0x000fea000383ffff */
.L_x_75:
[----:B--2---:R2:W3:Y:S02]  /*90f0*/  SYNCS.PHASECHK.TRANS64.TRYWAIT P0, [R8+URZ+0x90], R0 ;  /* 0x00009000080075a7 */ /* 0x0044e400080011ff */
[----:B---3--:R-:W-:Y:S05]  /*9100*/  @!P0 NANOSLEEP.SYNCS 0x989680 ;  /* 0x009896800000895d */ /* 0x008fea0003900000 */
[----:B------:R-:W3:Y:S02]  /*9110*/  @!P0 SYNCS.PHASECHK.TRANS64 P0, [R8+URZ+0x90], R0 ;  /* 0x00009000080085a7 */ /* 0x000ee400080010ff */
[----:B---3--:R-:W-:Y:S05]  /*9120*/  @!P0 BRA `(.L_x_75) ;  /* 0xfffffffc00f08947 */ /* 0x008fea000383ffff */
[----:B------:R-:W-:Y:S05]  /*9130*/  BRA `(.L_x_165) ;  /* 0xffffffb400007947 */ /* 0x000fea000383ffff */
.L_x_78:
[----:B--2---:R-:W-:Y:S07]  /*9140*/  MOV R0, UR21 ;  /* 0x0000001500007c02 */ /* 0x004fee0008000f00 */
.L_x_166:
[----:B--2---:R2:W3:Y:S02]  /*9150*/  SYNCS.PHASECHK.TRANS64.TRYWAIT P1, [R0+URZ+0x88], R2 ;  /* 0x00008802000075a7 */ /* 0x0044e400080211ff */
[----:B---3--:R-:W-:Y:S05]  /*9160*/  @!P1 NANOSLEEP.SYNCS 0x989680 ;  /* 0x009896800000995d */ /* 0x008fea0003900000 */
[----:B------:R-:W3:Y:S02]  /*9170*/  @!P1 SYNCS.PHASECHK.TRANS64 P1, [R0+URZ+0x88], R2 ;  /* 0x00008802000095a7 */ /* 0x000ee400080210ff */
[----:B---3--:R-:W-:Y:S05]  /*9180*/  @!P1 BRA `(.L_x_166) ;  /* 0xfffffffc00f09947 */ /* 0x008fea000383ffff */
[----:B------:R-:W-:Y:S05]  /*9190*/  BRA `(.L_x_77) ;  /* 0xffffffb8007c7947 */ /* 0x000fea000383ffff */
.L_x_81:
[----:B--2---:R-:W-:Y:S07]  /*91a0*/  MOV R0, UR21 ;  /* 0x0000001500007c02 */ /* 0x004fee0008000f00 */
.L_x_167:
[----:B--2---:R2:W3:Y:S02]  /*91b0*/  SYNCS.PHASECHK.TRANS64.TRYWAIT P0, [R0+URZ+0x60], R4 ;  /* 0x00006004000075a7 */ /* 0x0044e400080011ff */
[----:B---3--:R-:W-:Y:S05]  /*91c0*/  @!P0 NANOSLEEP.SYNCS 0x989680 ;  /* 0x009896800000895d */ /* 0x008fea0003900000 */
[----:B------:R-:W3:Y:S02]  /*91d0*/  @!P0 SYNCS.PHASECHK.TRANS64 P0, [R0+URZ+0x60], R4 ;  /* 0x00006004000085a7 */ /* 0x000ee400080010ff */
[----:B---3--:R-:W-:Y:S05]  /*91e0*/  @!P0 BRA `(.L_x_167) ;  /* 0xfffffffc00f08947 */ /* 0x008fea000383ffff */
[----:B------:R-:W-:Y:S05]  /*91f0*/  BRA `(.L_x_168) ;  /* 0xffffffb800d47947 */ /* 0x000fea000383ffff */
.L_x_82:
[----:B------:R-:W-:Y:S07]  /*9200*/  MOV R0, UR21 ;  /* 0x0000001500007c02 */ /* 0x000fee0008000f00 */
.L_x_169:
[----:B--2---:R2:W3:Y:S02]  /*9210*/  SYNCS.PHASECHK.TRANS64.TRYWAIT P0, [R0+URZ+0x68], R4 ;  /* 0x00006804000075a7 */ /* 0x0044e400080011ff */
[----:B---3--:R-:W-:Y:S05]  /*9220*/  @!P0 NANOSLEEP.SYNCS 0x989680 ;  /* 0x009896800000895d */ /* 0x008fea0003900000 */
[----:B------:R-:W3:Y:S02]  /*9230*/  @!P0 SYNCS.PHASECHK.TRANS64 P0, [R0+URZ+0x68], R4 ;  /* 0x00006804000085a7 */ /* 0x000ee400080010ff */
[----:B---3--:R-:W-:Y:S05]  /*9240*/  @!P0 BRA `(.L_x_169) ;  /* 0xfffffffc00f08947 */ /* 0x008fea000383ffff */
[----:B------:R-:W-:Y:S05]  /*9250*/  BRA `(.L_x_170) ;  /* 0xffffffbc00107947 */ /* 0x000fea000383ffff */
.L_x_83:
[----:B------:R-:W-:Y:S07]  /*9260*/  MOV R0, UR21 ;  /* 0x0000001500007c02 */ /* 0x000fee0008000f00 */
.L_x_171:
[----:B--2---:R2:W3:Y:S02]  /*9270*/  SYNCS.PHASECHK.TRANS64.TRYWAIT P0, [R0+URZ+0x70], R4 ;  /* 0x00007004000075a7 */ /* 0x0044e400080011ff */
[----:B---3--:R-:W-:Y:S05]  /*9280*/  @!P0 NANOSLEEP.SYNCS 0x989680 ;  /* 0x009896800000895d */ /* 0x008fea0003900000 */
[----:B------:R-:W3:Y:S02]  /*9290*/  @!P0 SYNCS.PHASECHK.TRANS64 P0, [R0+URZ+0x70], R4 ;  /* 0x00007004000085a7 */ /* 0x000ee400080010ff */
[----:B---3--:R-:W-:Y:S05]  /*92a0*/  @!P0 BRA `(.L_x_171) ;  /* 0xfffffffc00f08947 */ /* 0x008fea000383ffff */
[----:B------:R-:W-:Y:S05]  /*92b0*/  BRA `(.L_x_172) ;  /* 0xffffffbc00587947 */ /* 0x000fea000383ffff */
.L_x_84:
[----:B------:R-:W-:Y:S07]  /*92c0*/  MOV R0, UR21 ;  /* 0x0000001500007c02 */ /* 0x000fee0008000f00 */
.L_x_173:
[----:B--2---:R2:W3:Y:S02]  /*92d0*/  SYNCS.PHASECHK.TRANS64.TRYWAIT P0, [R0+URZ+0x78], R4 ;  /* 0x00007804000075a7 */ /* 0x0044e400080011ff */
[----:B---3--:R-:W-:Y:S05]  /*92e0*/  @!P0 NANOSLEEP.SYNCS 0x989680 ;  /* 0x009896800000895d */ /* 0x008fea0003900000 */
[----:B------:R-:W3:Y:S02]  /*92f0*/  @!P0 SYNCS.PHASECHK.TRANS64 P0, [R0+URZ+0x78], R4 ;  /* 0x00007804000085a7 */ /* 0x000ee400080010ff */
[----:B---3--:R-:W-:Y:S05]  /*9300*/  @!P0 BRA `(.L_x_173) ;  /* 0xfffffffc00f08947 */ /* 0x008fea000383ffff */
[----:B------:R-:W-:Y:S05]  /*9310*/  BRA `(.L_x_174) ;  /* 0xffffffbc00a47947 */ /* 0x000fea000383ffff */
.L_x_86:
[----:B------:R-:W-:-:S07]  /*9320*/  MOV R0, UR21 ;  /* 0x0000001500007c02 */ /* 0x000fce0008000f00 */
.L_x_175:
[----:B---3--:R3:W4:Y:S02]  /*9330*/  SYNCS.PHASECHK.TRANS64.TRYWAIT P0, [R0+URZ+0x60], R2 ;  /* 0x00006002000075a7 */ /* 0x00872400080011ff */
[----:B----4-:R-:W-:Y:S05]  /*9340*/  @!P0 NANOSLEEP.SYNCS 0x989680 ;  /* 0x009896800000895d */ /* 0x010fea0003900000 */
[----:B------:R-:W4:Y:S02]  /*9350*/  @!P0 SYNCS.PHASECHK.TRANS64 P0, [R0+URZ+0x60], R2 ;  /* 0x00006002000085a7 */ /* 0x000f2400080010ff */
[----:B----4-:R-:W-:Y:S05]  /*9360*/  @!P0 BRA `(.L_x_175) ;  /* 0xfffffffc00f08947 */ /* 0x010fea000383ffff */
[----:B------:R-:W-:Y:S05]  /*9370*/  BRA `(.L_x_176) ;  /* 0xffffffc000187947 */ /* 0x000fea000383ffff */
.L_x_87:
[----:B---3--:R-:W-:-:S07]  /*9380*/  MOV R0, UR21 ;  /* 0x0000001500007c02 */ /* 0x008fce0008000f00 */
.L_x_177:
[----:B---3--:R3:W4:Y:S02]  /*9390*/  SYNCS.PHASECHK.TRANS64.TRYWAIT P0, [R0+URZ+0x68], R2 ;  /* 0x00006802000075a7 */ /* 0x00872400080011ff */
[----:B----4-:R-:W-:Y:S05]  /*93a0*/  @!P0 NANOSLEEP.SYNCS 0x989680 ;  /* 0x009896800000895d */ /* 0x010fea0003900000 */
[----:B------:R-:W4:Y:S02]  /*93b0*/  @!P0 SYNCS.PHASECHK.TRANS64 P0, [R0+URZ+0x68], R2 ;  /* 0x00006802000085a7 */ /* 0x000f2400080010ff */
[----:B----4-:R-:W-:Y:S05]  /*93c0*/  @!P0 BRA `(.L_x_177) ;  /* 0xfffffffc00f08947 */ /* 0x010fea000383ffff */
[----:B------:R-:W-:Y:S05]  /*93d0*/  BRA `(.L_x_178) ;  /* 0xffffffc000087947 */ /* 0x000fea000383ffff */
.L_x_88:
[----:B---3--:R-:W-:-:S07]  /*93e0*/  MOV R0, UR21 ;  /* 0x0000001500007c02 */ /* 0x008fce0008000f00 */
.L_x_179:
[----:B---3--:R3:W4:Y:S02]  /*93f0*/  SYNCS.PHASECHK.TRANS64.TRYWAIT P0, [R0+URZ+0x70], R2 ;  /* 0x00007002000075a7 */ /* 0x00872400080011ff */
[----:B----4-:R-:W-:Y:S05]  /*9400*/  @!P0 NANOSLEEP.SYNCS 0x989680 ;  /* 0x009896800000895d */ /* 0x010fea0003900000 */
[----:B------:R-:W4:Y:S02]  /*9410*/  @!P0 SYNCS.PHASECHK.TRANS64 P0, [R0+URZ+0x70], R2 ;  /* 0x00007002000085a7 */ /* 0x000f2400080010ff */
[----:B----4-:R-:W-:Y:S05]  /*9420*/  @!P0 BRA `(.L_x_179) ;  /* 0xfffffffc00f08947 */ /* 0x010fea000383ffff */
[----:B------:R-:W-:Y:S05]  /*9430*/  BRA `(.L_x_180) ;  /* 0xffffffbc00f87947 */ /* 0x000fea000383ffff */
.L_x_90:
[----:B-1----:R1:W2:Y:S02]  /*9440*/  SYNCS.PHASECHK.TRANS64.TRYWAIT P0, [R3+URZ+0x90], R0 ;  /* 0x00009000030075a7 */ /* 0x0022a400080011ff */
[----:B--2---:R-:W-:Y:S05]  /*9450*/  @!P0 NANOSLEEP.SYNCS 0x989680 ;  /* 0x009896800000895d */ /* 0x004fea0003900000 */
[----:B------:R-:W2:Y:S02]  /*9460*/  @!P0 SYNCS.PHASECHK.TRANS64 P0, [R3+URZ+0x90], R0 ;  /* 0x00009000030085a7 */ /* 0x000ea400080010ff */
[----:B--2---:R-:W-:Y:S05]  /*9470*/  @!P0 BRA `(.L_x_90) ;  /* 0xfffffffc00f08947 */ /* 0x004fea000383ffff */
[----:B------:R-:W-:Y:S05]  /*9480*/  BRA `(.L_x_181) ;  /* 0xffffffc000c87947 */ /* 0x000fea000383ffff */
.L_x_101:
[----:B-1----:R-:W-:Y:S04]  /*9490*/  MOV R0, UR44 ;  /* 0x0000002c00007c02 */ /* 0x002fe80008000f00 */
[----:B------:R1:W2:Y:S03]  /*94a0*/  SYNCS.PHASECHK.TRANS64.TRYWAIT P1, [R0+URZ+0x40], R3 ;  /* 0x00004003000075a7 */ /* 0x0002a600080211ff */
[----:B--2---:R-:W-:Y:S05]  /*94b0*/  @!P1 NANOSLEEP.SYNCS 0x989680 ;  /* 0x009896800000995d */ /* 0x004fea0003900000 */
[----:B------:R-:W2:Y:S02]  /*94c0*/  @!P1 SYNCS.PHASECHK.TRANS64 P1, [R0+URZ+0x40], R3 ;  /* 0x00004003000095a7 */ /* 0x000ea400080210ff */
[----:B--2---:R-:W-:Y:S05]  /*94d0*/  @!P1 BRA `(.L_x_101) ;  /* 0xfffffffc00ec9947 */ /* 0x004fea000383ffff */
[----:B------:R-:W-:Y:S05]  /*94e0*/  BRA `(.L_x_100) ;  /* 0xffffffd000387947 */ /* 0x000fea000383ffff */
.L_x_103:
[----:B-1----:R1:W3:Y:S02]  /*94f0*/  SYNCS.PHASECHK.TRANS64.TRYWAIT P0, [R26+URZ+0xb0], R2 ;  /* 0x0000b0021a0075a7 */ /* 0x0022e400080011ff */
[----:B---3--:R-:W-:Y:S05]  /*9500*/  @!P0 NANOSLEEP.SYNCS 0x989680 ;  /* 0x009896800000895d */ /* 0x008fea0003900000 */
[----:B------:R-:W3:Y:S02]  /*9510*/  @!P0 SYNCS.PHASECHK.TRANS64 P0, [R26+URZ+0xb0], R2 ;  /* 0x0000b0021a0085a7 */ /* 0x000ee400080010ff */
[----:B---3--:R-:W-:Y:S05]  /*9520*/  @!P0 BRA `(.L_x_103) ;  /* 0xfffffffc00f08947 */ /* 0x008fea000383ffff */
[----:B------:R-:W-:Y:S05]  /*9530*/  BRA `(.L_x_102) ;  /* 0xffffffd0005c7947 */ /* 0x000fea000383ffff */
.L_x_112:
[----:B---3--:R3:W4:Y:S02]  /*9540*/  SYNCS.PHASECHK.TRANS64.TRYWAIT P0, [R2+URZ+0x40], R0 ;  /* 0x00004000020075a7 */ /* 0x00872400080011ff */
[----:B----4-:R-:W-:Y:S05]  /*9550*/  @!P0 NANOSLEEP.SYNCS 0x989680 ;  /* 0x009896800000895d */ /* 0x010fea0003900000 */
[----:B------:R-:W4:Y:S02]  /*9560*/  @!P0 SYNCS.PHASECHK.TRANS64 P0, [R2+URZ+0x40], R0 ;  /* 0x00004000020085a7 */ /* 0x000f2400080010ff */
[----:B----4-:R-:W-:Y:S05]  /*9570*/  @!P0 BRA `(.L_x_112) ;  /* 0xfffffffc00f08947 */ /* 0x010fea000383ffff */
[----:B------:R-:W-:Y:S05]  /*9580*/  BRA `(.L_x_111) ;  /* 0xffffffd800487947 */ /* 0x000fea000383ffff */
.L_x_120:
[----:B---3--:R3:W4:Y:S02]  /*9590*/  SYNCS.PHASECHK.TRANS64.TRYWAIT P0, [R2+URZ+0x40], R4 ;  /* 0x00004004020075a7 */ /* 0x00872400080011ff */
[----:B----4-:R-:W-:Y:S05]  /*95a0*/  @!P0 NANOSLEEP.SYNCS 0x989680 ;  /* 0x009896800000895d */ /* 0x010fea0003900000 */
[----:B------:R-:W4:Y:S02]  /*95b0*/  @!P0 SYNCS.PHASECHK.TRANS64 P0, [R2+URZ+0x40], R4 ;  /* 0x00004004020085a7 */ /* 0x000f2400080010ff */
[----:B----4-:R-:W-:Y:S05]  /*95c0*/  @!P0 BRA `(.L_x_120) ;  /* 0xfffffffc00f08947 */ /* 0x010fea000383ffff */
[----:B------:R-:W-:Y:S05]  /*95d0*/  BRA `(.L_x_119) ;  /* 0xffffffe000587947 */ /* 0x000fea000383ffff */
.L_x_128:
[----:B---3--:R3:W4:Y:S02]  /*95e0*/  SYNCS.PHASECHK.TRANS64.TRYWAIT P0, [R3+URZ+0x40], R0 ;  /* 0x00004000030075a7 */ /* 0x00872400080011ff */
[----:B----4-:R-:W-:Y:S05]  /*95f0*/  @!P0 NANOSLEEP.SYNCS 0x989680 ;  /* 0x009896800000895d */ /* 0x010fea0003900000 */
[----:B------:R-:W4:Y:S02]  /*9600*/  @!P0 SYNCS.PHASECHK.TRANS64 P0, [R3+URZ+0x40], R0 ;  /* 0x00004000030085a7 */ /* 0x000f2400080010ff */
[----:B----4-:R-:W-:Y:S05]  /*9610*/  @!P0 BRA `(.L_x_128) ;  /* 0xfffffffc00f08947 */ /* 0x010fea000383ffff */
[----:B------:R-:W-:Y:S05]  /*9620*/  BRA `(.L_x_127) ;  /* 0xffffffe800687947 */ /* 0x000fea000383ffff */
        .weak           $__internal_0_$__cuda_sm10x_tcgen05_guardrail_trap_col_being_dealloced_not_returned_by_alloc
        .type           $__internal_0_$__cuda_sm10x_tcgen05_guardrail_trap_col_being_dealloced_not_returned_by_alloc,@function
        .size           $__internal_0_$__cuda_sm10x_tcgen05_guardrail_trap_col_being_dealloced_not_returned_by_alloc,($__internal_1_$__cuda_sm10x_tcgen05_guardrail_trap_phase_invalid_during_alloc - $__internal_0_$__cuda_sm10x_tcgen05_guardrail_trap_col_being_dealloced_not_returned_by_alloc)
$__internal_0_$__cuda_sm10x_tcgen05_guardrail_trap_col_being_dealloced_not_returned_by_alloc:
[----:B------:R-:W-:Y:S05]  /*9630*/  BPT.TRAP 0x1 ;  /* 0x000000040000795c */ /* 0x000fea0000300000 */
[----:B------:R-:W-:-:S04]  /*9640*/  HFMA2 R3, -RZ, RZ, 0, 0 ;  /* 0x00000000ff037431 */ /* 0x000fc800000001ff */
[----:B------:R-:W-:Y:S05]  /*9650*/  RET.REL.NODEC R2 `(_ZN7cutlass13device_kernelINS_4gemm6kernel13GemmUniversalIN4cute5tupleIJiiiiEEENS1_10collective13CollectiveMmaINS1_35MainloopSm100TmaUmmaWarpSpecializedILi4ELi2ELi4ENS5_IJNS4_1CILi8EEENSA_ILi1EEESC_EEEEENS5_IJNSA_ILi64EEENSA_ILi128EEESG_EEENS_10bfloat16_tENS5_IJlSC_lEEESI_SJ_NS4_8TiledMMAINS4_8MMA_AtomIJNS4_20SM100_MMA_F16BF16_SSISI_SI_fLi64ELi128ELNS4_4UMMA5MajorE0ELSO_0ELNSN_7ScaleInE0ELSP_0EEEEEENS4_6LayoutINS5_IJSC_SC_SC_EEENS5_IJNSA_ILi0EEESU_SU_EEEEENS5_IJNS4_10UnderscoreESX_SX_EEEEENS4_13SM90_TMA_LOADENS4_14ComposedLayoutINS4_7SwizzleILi3ELi4ELi3EEENS4_18smem_ptr_flag_bitsILi16EEENSS_INS5_IJSB_SF_EEENS5_IJSF_SC_EEEEEEEvNS4_8identityENS4_23SM90_TMA_LOAD_MULTICASTES19_vS1A_EENS_8epilogue10collective18CollectiveEpilogueINS1D_23Sm100TmaWarpSpecializedILi4ELi2ELi16ELb1ELb0EEEJSH_NS5_IJNSS_ISF_SC_EENSS_INSA_ILi32EEESC_EEEEESI_SJ_SI_SJ_NS1D_6fusion15FusionCallbacksIS1H_NS1M_17LinearCombinationISI_fSI_fLNS_15FloatRoundStyleE2EEESH_S1L_JEEENS4_5SM1004TMEM4LOAD26SM100_TMEM_LOAD_16dp256b4xES10_NS11_INS12_ILi2ELi4ELi3EEES15_NSS_INS5_IJSB_S1J_EEENS5_IJS1J_SC_EEEEEEENS4_17SM75_U32x4_LDSM_NENS4_14SM90_TMA_STOREES20_NS4_17SM90_U32x4_STSM_NENS4_39AutoVectorizingCopyWithAssumedAlignmentILi128EEEEEEvvEEEEvNT_6ParamsE) ;  /* 0xffffff6802687950 */ /* 0x000fea0003c3ffff */
        .weak           $__internal_1_$__cuda_sm10x_tcgen05_guardrail_trap_phase_invalid_during_alloc
        .type           $__internal_1_$__cuda_sm10x_tcgen05_guardrail_trap_phase_invalid_during_alloc,@function
        .size           $__internal_1_$__cuda_sm10x_tcgen05_guardrail_trap_phase_invalid_during_alloc,($__internal_2_$__cuda_sm10x_tcgen05_guardrail_trap_unallocated_columns_being_dealloced - $__internal_1_$__cuda_sm10x_tcgen05_guardrail_trap_phase_invalid_during_alloc)
$__internal_1_$__cuda_sm10x_tcgen05_guardrail_trap_phase_invalid_during_alloc:
[----:B------:R-:W-:Y:S05]  /*9660*/  BPT.TRAP 0x1 ;  /* 0x000000040000795c */ /* 0x000fea0000300000 */
[----:B------:R-:W-:-:S04]  /*9670*/  MOV R5, 0x0 ;  /* 0x0000000000057802 */ /* 0x000fc80000000f00 */
[----:B------:R-:W-:Y:S05]  /*9680*/  RET.REL.NODEC R4 `(_ZN7cutlass13device_kernelINS_4gemm6kernel13GemmUniversalIN4cute5tupleIJiiiiEEENS1_10collective13CollectiveMmaINS1_35MainloopSm100TmaUmmaWarpSpecializedILi4ELi2ELi4ENS5_IJNS4_1CILi8EEENSA_ILi1EEESC_EEEEENS5_IJNSA_ILi64EEENSA_ILi128EEESG_EEENS_10bfloat16_tENS5_IJlSC_lEEESI_SJ_NS4_8TiledMMAINS4_8MMA_AtomIJNS4_20SM100_MMA_F16BF16_SSISI_SI_fLi64ELi128ELNS4_4UMMA5MajorE0ELSO_0ELNSN_7ScaleInE0ELSP_0EEEEEENS4_6LayoutINS5_IJSC_SC_SC_EEENS5_IJNSA_ILi0EEESU_SU_EEEEENS5_IJNS4_10UnderscoreESX_SX_EEEEENS4_13SM90_TMA_LOADENS4_14ComposedLayoutINS4_7SwizzleILi3ELi4ELi3EEENS4_18smem_ptr_flag_bitsILi16EEENSS_INS5_IJSB_SF_EEENS5_IJSF_SC_EEEEEEEvNS4_8identityENS4_23SM90_TMA_LOAD_MULTICASTES19_vS1A_EENS_8epilogue10collective18CollectiveEpilogueINS1D_23Sm100TmaWarpSpecializedILi4ELi2ELi16ELb1ELb0EEEJSH_NS5_IJNSS_ISF_SC_EENSS_INSA_ILi32EEESC_EEEEESI_SJ_SI_SJ_NS1D_6fusion15FusionCallbacksIS1H_NS1M_17LinearCombinationISI_fSI_fLNS_15FloatRoundStyleE2EEESH_S1L_JEEENS4_5SM1004TMEM4LOAD26SM100_TMEM_LOAD_16dp256b4xES10_NS11_INS12_ILi2ELi4ELi3EEES15_NSS_INS5_IJSB_S1J_EEENS5_IJS1J_SC_EEEEEEENS4_17SM75_U32x4_LDSM_NENS4_14SM90_TMA_STOREES20_NS4_17SM90_U32x4_STSM_NENS4_39AutoVectorizingCopyWithAssumedAlignmentILi128EEEEEEvvEEEEvNT_6ParamsE) ;  /* 0xffffff68045c7950 */ /* 0x000fea0003c3ffff */
        .weak           $__internal_2_$__cuda_sm10x_tcgen05_guardrail_trap_unallocated_columns_being_dealloced
        .type           $__internal_2_$__cuda_sm10x_tcgen05_guardrail_trap_unallocated_columns_being_dealloced,@function
        .size           $__internal_2_$__cuda_sm10x_tcgen05_guardrail_trap_unallocated_columns_being_dealloced,(.L_x_183 - $__internal_2_$__cuda_sm10x_tcgen05_guardrail_trap_unallocated_columns_being_dealloced)
$__internal_2_$__cuda_sm10x_tcgen05_guardrail_trap_unallocated_columns_being_dealloced:
[----:B------:R-:W-:Y:S05]  /*9690*/  BPT.TRAP 0x1 ;  /* 0x000000040000795c */ /* 0x000fea0000300000 */
[----:B------:R-:W-:-:S04]  /*96a0*/  HFMA2 R3, -RZ, RZ, 0, 0 ;  /* 0x00000000ff037431 */ /* 0x000fc800000001ff */
[----:B------:R-:W-:Y:S05]  /*96b0*/  RET.REL.NODEC R2 `(_ZN7cutlass13device_kernelINS_4gemm6kernel13GemmUniversalIN4cute5tupleIJiiiiEEENS1_10collective13CollectiveMmaINS1_35MainloopSm100TmaUmmaWarpSpecializedILi4ELi2ELi4ENS5_IJNS4_1CILi8EEENSA_ILi1EEESC_EEEEENS5_IJNSA_ILi64EEENSA_ILi128EEESG_EEENS_10bfloat16_tENS5_IJlSC_lEEESI_SJ_NS4_8TiledMMAINS4_8MMA_AtomIJNS4_20SM100_MMA_F16BF16_SSISI_SI_fLi64ELi128ELNS4_4UMMA5MajorE0ELSO_0ELNSN_7ScaleInE0ELSP_0EEEEEENS4_6LayoutINS5_IJSC_SC_SC_EEENS5_IJNSA_ILi0EEESU_SU_EEEEENS5_IJNS4_10UnderscoreESX_SX_EEEEENS4_13SM90_TMA_LOADENS4_14ComposedLayoutINS4_7SwizzleILi3ELi4ELi3EEENS4_18smem_ptr_flag_bitsILi16EEENSS_INS5_IJSB_SF_EEENS5_IJSF_SC_EEEEEEEvNS4_8identityENS4_23SM90_TMA_LOAD_MULTICASTES19_vS1A_EENS_8epilogue10collective18CollectiveEpilogueINS1D_23Sm100TmaWarpSpecializedILi4ELi2ELi16ELb1ELb0EEEJSH_NS5_IJNSS_ISF_SC_EENSS_INSA_ILi32EEESC_EEEEESI_SJ_SI_SJ_NS1D_6fusion15FusionCallbacksIS1H_NS1M_17LinearCombinationISI_fSI_fLNS_15FloatRoundStyleE2EEESH_S1L_JEEENS4_5SM1004TMEM4LOAD26SM100_TMEM_LOAD_16dp256b4xES10_NS11_INS12_ILi2ELi4ELi3EEES15_NSS_INS5_IJSB_S1J_EEENS5_IJS1J_SC_EEEEEEENS4_17SM75_U32x4_LDSM_NENS4_14SM90_TMA_STOREES20_NS4_17SM90_U32x4_STSM_NENS4_39AutoVectorizingCopyWithAssumedAlignmentILi128EEEEEEvvEEEEvNT_6ParamsE) ;  /* 0xffffff6802507950 */ /* 0x000fea0003c3ffff */
.L_x_182:
[----:B------:R-:W-:-:S00]  /*96c0*/  BRA `(.L_x_182) ;  /* 0xfffffffc00fc7947 */ /* 0x000fc0000383ffff */
[----:B------:R-:W-:-:S00]  /*96d0*/  NOP ;  /* 0x0000000000007918 */ /* 0x000fc00000000000 */
        /* <DEDUP_REMOVED lines=10> */
.L_x_183:


//--------------------- .nv.global.init           --------------------------
	.section	.nv.global.init,"aw",@progbits
.nv.global.init:
	.type		$str$27,@object
	.size		$str$27,($str$28 - $str$27)
$str$27:
        /*0000*/ 	.byte	0x28, 0x61, 0x64, 0x64, 0x72, 0x65, 0x73, 0x73, 0x20, 0x26, 0x20, 0x6d, 0x61, 0x73, 0x6b, 0x29
        /*0010*/ 	.byte	0x20, 0x3d, 0x3d, 0x20, 0x30, 0x00
	.type		$str$28,@object
	.size		$str$28,($str$26 - $str$28)
$str$28:
        /*0016*/ 	.byte	0x2f, 0x74, 0x6d, 0x70, 0x2f, 0x63, 0x75, 0x74, 0x6c, 0x61, 0x73, 0x73, 0x5f, 0x73, 0x77, 0x65
        /*0026*/ 	.byte	0x65, 0x70, 0x5f, 0x73, 0x72, 0x63, 0x2f, 0x69, 0x6e, 0x63, 0x6c, 0x75, 0x64, 0x65, 0x2f, 0x63
        /*0036*/ 	.byte	0x75, 0x74, 0x65, 0x2f, 0x70, 0x6f, 0x69, 0x6e, 0x74, 0x65, 0x72, 0x5f, 0x66, 0x6c, 0x61, 0x67
        /*0046*/ 	.byte	0x67, 0x65, 0x64, 0x2e, 0x68, 0x70, 0x70, 0x00
	.type		$str$26,@object
	.size		$str$26,($str$25 - $str$26)
$str$26:
        /*004e*/ 	.byte	0x2f, 0x74, 0x6d, 0x70, 0x2f, 0x63, 0x75, 0x74, 0x6c, 0x61, 0x73, 0x73, 0x5f, 0x73, 0x77, 0x65
        /*005e*/ 	.byte	0x65, 0x70, 0x5f, 0x73, 0x72, 0x63, 0x2f, 0x69, 0x6e, 0x63, 0x6c, 0x75, 0x64, 0x65, 0x2f, 0x63
        /*006e*/ 	.byte	0x75, 0x74, 0x65, 0x2f, 0x61, 0x74, 0x6f, 0x6d, 0x2f, 0x63, 0x6f, 0x70, 0x79, 0x5f, 0x74, 0x72
        /*007e*/ 	.byte	0x61, 0x69, 0x74, 0x73, 0x5f, 0x73, 0x6d, 0x31, 0x30, 0x30, 0x2e, 0x68, 0x70, 0x70, 0x00
	.type		$str$25,@object
	.size		$str$25,(__unnamed_1 - $str$25)
$str$25:
        /*008d*/ 	.byte	0x28, 0x28, 0x75, 0x69, 0x6e, 0x74, 0x33, 0x32, 0x5f, 0x74, 0x28, 0x74, 0x68, 0x72, 0x65, 0x61
        /*009d*/ 	.byte	0x64, 0x49, 0x64, 0x78, 0x2e, 0x78, 0x29, 0x20, 0x2f, 0x20, 0x33, 0x32, 0x29, 0x20, 0x25, 0x20
        /*00ad*/ 	.byte	0x34, 0x29, 0x20, 0x3d, 0x3d, 0x20, 0x28, 0x28, 0x28, 0x74, 0x6d, 0x65, 0x6d, 0x5f, 0x61, 0x64
        /*00bd*/ 	.byte	0x64, 0x72, 0x20, 0x3e, 0x3e, 0x20, 0x31, 0x36, 0x29, 0x20, 0x2f, 0x20, 0x33, 0x32, 0x29, 0x20
        /*00cd*/ 	.byte	0x25, 0x20, 0x34, 0x29, 0x00
	.type		__unnamed_1,@object
	.size		__unnamed_1,(__unnamed_2 - __unnamed_1)
__unnamed_1:
        /*00d2*/ 	.byte	0x61, 0x75, 0x74, 0x6f, 0x20, 0x63, 0x75, 0x74, 0x65, 0x3a, 0x3a, 0x61, 0x73, 0x5f, 0x70, 0x6f
        /* <DEDUP_REMOVED lines=24> */
        /*0262*/ 	.byte	0x30, 0x34, 0x38, 0x3e, 0x3e, 0x3e, 0x3e, 0x5d, 0x00
	.type		__unnamed_2,@object
	.size		__unnamed_2,(.L_2 - __unnamed_2)
__unnamed_2:
        /* <DEDUP_REMOVED lines=45> */
        /*053b*/ 	.byte	0x3e, 0x3e, 0x3e, 0x5d, 0x00
.L_2:


//--------------------- .nv.shared._ZN7cutlass13device_kernelINS_4gemm6kernel13GemmUniversalIN4cute5tupleIJiiiiEEENS1_10collective13CollectiveMmaINS1_35MainloopSm100TmaUmmaWarpSpecializedILi4ELi2ELi4ENS5_IJNS4_1CILi8EEENSA_ILi1EEESC_EEEEENS5_IJNSA_ILi64EEENSA_ILi128EEESG_EEENS_10bfloat16_tENS5_IJlSC_lEEESI_SJ_NS4_8TiledMMAINS4_8MMA_AtomIJNS4_20SM100_MMA_F16BF16_SSISI_SI_fLi64ELi128ELNS4_4UMMA5MajorE0ELSO_0ELNSN_7ScaleInE0ELSP_0EEEEEENS4_6LayoutINS5_IJSC_SC_SC_EEENS5_IJNSA_ILi0EEESU_SU_EEEEENS5_IJNS4_10UnderscoreESX_SX_EEEEENS4_13SM90_TMA_LOADENS4_14ComposedLayoutINS4_7SwizzleILi3ELi4ELi3EEENS4_18smem_ptr_flag_bitsILi16EEENSS_INS5_IJSB_SF_EEENS5_IJSF_SC_EEEEEEEvNS4_8identityENS4_23SM90_TMA_LOAD_MULTICASTES19_vS1A_EENS_8epilogue10collective18CollectiveEpilogueINS1D_23Sm100TmaWarpSpecializedILi4ELi2ELi16ELb1ELb0EEEJSH_NS5_IJNSS_ISF_SC_EENSS_INSA_ILi32EEESC_EEEEESI_SJ_SI_SJ_NS1D_6fusion15FusionCallbacksIS1H_NS1M_17LinearCombinationISI_fSI_fLNS_15FloatRoundStyleE2EEESH_S1L_JEEENS4_5SM1004TMEM4LOAD26SM100_TMEM_LOAD_16dp256b4xES10_NS11_INS12_ILi2ELi4ELi3EEES15_NSS_INS5_IJSB_S1J_EEENS5_IJS1J_SC_EEEEEEENS4_17SM75_U32x4_LDSM_NENS4_14SM90_TMA_STOREES20_NS4_17SM90_U32x4_STSM_NENS4_39AutoVectorizingCopyWithAssumedAlignmentILi128EEEEEEvvEEEEvNT_6ParamsE --------------------------
	.section	.nv.shared._ZN7cutlass13device_kernelINS_4gemm6kernel13GemmUniversalIN4cute5tupleIJiiiiEEENS1_10collective13CollectiveMmaINS1_35MainloopSm100TmaUmmaWarpSpecializedILi4ELi2ELi4ENS5_IJNS4_1CILi8EEENSA_ILi1EEESC_EEEEENS5_IJNSA_ILi64EEENSA_ILi128EEESG_EEENS_10bfloat16_tENS5_IJlSC_lEEESI_SJ_NS4_8TiledMMAINS4_8MMA_AtomIJNS4_20SM100_MMA_F16BF16_SSISI_SI_fLi64ELi128ELNS4_4UMMA5MajorE0ELSO_0ELNSN_7ScaleInE0ELSP_0EEEEEENS4_6LayoutINS5_IJSC_SC_SC_EEENS5_IJNSA_ILi0EEESU_SU_EEEEENS5_IJNS4_10UnderscoreESX_SX_EEEEENS4_13SM90_TMA_LOADENS4_14ComposedLayoutINS4_7SwizzleILi3ELi4ELi3EEENS4_18smem_ptr_flag_bitsILi16EEENSS_INS5_IJSB_SF_EEENS5_IJSF_SC_EEEEEEEvNS4_8identityENS4_23SM90_TMA_LOAD_MULTICASTES19_vS1A_EENS_8epilogue10collective18CollectiveEpilogueINS1D_23Sm100TmaWarpSpecializedILi4ELi2ELi16ELb1ELb0EEEJSH_NS5_IJNSS_ISF_SC_EENSS_INSA_ILi32EEESC_EEEEESI_SJ_SI_SJ_NS1D_6fusion15FusionCallbacksIS1H_NS1M_17LinearCombinationISI_fSI_fLNS_15FloatRoundStyleE2EEESH_S1L_JEEENS4_5SM1004TMEM4LOAD26SM100_TMEM_LOAD_16dp256b4xES10_NS11_INS12_ILi2ELi4ELi3EEES15_NSS_INS5_IJSB_S1J_EEENS5_IJS1J_SC_EEEEEEENS4_17SM75_U32x4_LDSM_NENS4_14SM90_TMA_STOREES20_NS4_17SM90_U32x4_STSM_NENS4_39AutoVectorizingCopyWithAssumedAlignmentILi128EEEEEEvvEEEEvNT_6ParamsE,"aw",@nobits
	.sectionflags	@""
	.align	16
	.zero		1024


//--------------------- .nv.shared.reserved.0     --------------------------
	.section	.nv.shared.reserved.0,"aw",@nobits
	.weak		__nv_reservedSMEM_offset_0_alias
	.size		__nv_reservedSMEM_offset_0_alias, 0, 64
	.other		__nv_reservedSMEM_offset_0_alias,@"STO_CUDA_RESERVED_SHARED STV_DEFAULT"
__nv_reservedSMEM_offset_0_alias:
	.zero		0
.nv.shared.reserved.0:
	.zero		64
	.weak		__nv_reservedSMEM_tcgen05_partition
	.type		__nv_reservedSMEM_tcgen05_partition,@object
	.size		__nv_reservedSMEM_tcgen05_partition,(.L_0 - __nv_reservedSMEM_tcgen05_partition)
__nv_reservedSMEM_tcgen05_partition:
	.zero		32
.L_0:


//--------------------- .nv.global                --------------------------
	.section	.nv.global,"aw",@nobits
.nv.global:
	.type		_ZN40_INTERNAL_79cfd412_4_k_cu_32adef1d_339094cute1_E,@object
	.size		_ZN40_INTERNAL_79cfd412_4_k_cu_32adef1d_339094cute1_E,(_ZN40_INTERNAL_79cfd412_4_k_cu_32adef1d_339094cuda3std3__45__cpo6cbeginE - _ZN40_INTERNAL_79cfd412_4_k_cu_32adef1d_339094cute1_E)
_ZN40_INTERNAL_79cfd412_4_k_cu_32adef1d_339094cute1_E:
	.zero		1
	.type		_ZN40_INTERNAL_79cfd412_4_k_cu_32adef1d_339094cuda3std3__45__cpo6cbeginE,@object
	.size		_ZN40_INTERNAL_79cfd412_4_k_cu_32adef1d_339094cuda3std3__45__cpo6cbeginE,(_ZN40_INTERNAL_79cfd412_4_k_cu_32adef1d_339094cuda3std3__48in_placeE - _ZN40_INTERNAL_79cfd412_4_k_cu_32adef1d_339094cuda3std3__45__cpo6cbeginE)
_ZN40_INTERNAL_79cfd412_4_k_cu_32adef1d_339094cuda3std3__45__cpo6cbeginE:
	.zero		1
	.type		_ZN40_INTERNAL_79cfd412_4_k_cu_32adef1d_339094cuda3std3__48in_placeE,@object
	.size		_ZN40_INTERNAL_79cfd412_4_k_cu_32adef1d_339094cuda3std3__48in_placeE,(_ZN40_INTERNAL_79cfd412_4_k_cu_32adef1d_339094cuda3std6ranges3__45__cpo9iter_moveE - _ZN40_INTERNAL_79cfd412_4_k_cu_32adef1d_339094cuda3std3__48in_placeE)
_ZN40_INTERNAL_79cfd412_4_k_cu_32adef1d_339094cuda3std3__48in_placeE:
	.zero		1
	.type		_ZN40_INTERNAL_79cfd412_4_k_cu_32adef1d_339094cuda3std6ranges3__45__cpo9iter_moveE,@object
	.size		_ZN40_INTERNAL_79cfd412_4_k_cu_32adef1d_339094cuda3std6ranges3__45__cpo9iter_moveE,(_ZN40_INTERNAL_79cfd412_4_k_cu_32adef1d_339094cuda3std3__45__cpo5beginE - _ZN40_INTERNAL_79cfd412_4_k_cu_32adef1d_339094cuda3std6ranges3__45__cpo9iter_moveE)
_ZN40_INTERNAL_79cfd412_4_k_cu_32adef1d_339094cuda3std6ranges3__45__cpo9iter_moveE:
	.zero		1
	.type		_ZN40_INTERNAL_79cfd412_4_k_cu_32adef1d_339094cuda3std3__45__cpo5beginE,@object
	.size		_ZN40_INTERNAL_79cfd412_4_k_cu_32adef1d_339094cuda3std3__45__cpo5beginE,(_ZN40_INTERNAL_79cfd412_4_k_cu_32adef1d_339094cuda3std3__442_GLOBAL__N__79cfd412_4_k_cu_32adef1d_339096ignoreE - _ZN40_INTERNAL_79cfd412_4_k_cu_32adef1d_339094cuda3std3__45__cpo5beginE)
_ZN40_INTERNAL_79cfd412_4_k_cu_32adef1d_339094cuda3std3__45__cpo5beginE:
	.zero		1
	.type		_ZN40_INTERNAL_79cfd412_4_k_cu_32adef1d_339094cuda3std3__442_GLOBAL__N__79cfd412_4_k_cu_32adef1d_339096ignoreE,@object
	.size		_ZN40_INTERNAL_79cfd412_4_k_cu_32adef1d_339094cuda3std3__442_GLOBAL__N__79cfd412_4_k_cu_32adef1d_339096ignoreE,(_ZN40_INTERNAL_79cfd412_4_k_cu_32adef1d_339094cute7productE - _ZN40_INTERNAL_79cfd412_4_k_cu_32adef1d_339094cuda3std3__442_GLOBAL__N__79cfd412_4_k_cu_32adef1d_339096ignoreE)
_ZN40_INTERNAL_79cfd412_4_k_cu_32adef1d_339094cuda3std3__442_GLOBAL__N__79cfd412_4_k_cu_32adef1d_339096ignoreE:
	.zero		1
	.type		_ZN40_INTERNAL_79cfd412_4_k_cu_32adef1d_339094cute7productE,@object
	.size		_ZN40_INTERNAL_79cfd412_4_k_cu_32adef1d_339094cute7productE,(_ZN40_INTERNAL_79cfd412_4_k_cu_32adef1d_339094cuda3std3__45__cpo3endE - _ZN40_INTERNAL_79cfd412_4_k_cu_32adef1d_339094cute7productE)
_ZN40_INTERNAL_79cfd412_4_k_cu_32adef1d_339094cute7productE:
	.zero		1
	.type		_ZN40_INTERNAL_79cfd412_4_k_cu_32adef1d_339094cuda3std3__45__cpo3endE,@object
	.size		_ZN40_INTERNAL_79cfd412_4_k_cu_32adef1d_339094cuda3std3__45__cpo3endE,(_ZN40_INTERNAL_79cfd412_4_k_cu_32adef1d_339094cuda3std3__419piecewise_constructE - _ZN40_INTERNAL_79cfd412_4_k_cu_32adef1d_339094cuda3std3__45__cpo3endE)
_ZN40_INTERNAL_79cfd412_4_k_cu_32adef1d_339094cuda3std3__45__cpo3endE:
	.zero		1
	.type		_ZN40_INTERNAL_79cfd412_4_k_cu_32adef1d_339094cuda3std3__419piecewise_constructE,@object
	.size		_ZN40_INTERNAL_79cfd412_4_k_cu_32adef1d_339094cuda3std3__419piecewise_constructE,(_ZN40_INTERNAL_79cfd412_4_k_cu_32adef1d_339094cuda3std3__45__cpo4cendE - _ZN40_INTERNAL_79cfd412_4_k_cu_32adef1d_339094cuda3std3__419piecewise_constructE)
_ZN40_INTERNAL_79cfd412_4_k_cu_32adef1d_339094cuda3std3__419piecewise_constructE:
	.zero		1
	.type		_ZN40_INTERNAL_79cfd412_4_k_cu_32adef1d_339094cuda3std3__45__cpo4cendE,@object
	.size		_ZN40_INTERNAL_79cfd412_4_k_cu_32adef1d_339094cuda3std3__45__cpo4cendE,(_ZN40_INTERNAL_79cfd412_4_k_cu_32adef1d_339094cuda3std6ranges3__45__cpo4swapE - _ZN40_INTERNAL_79cfd412_4_k_cu_32adef1d_339094cuda3std3__45__cpo4cendE)
_ZN40_INTERNAL_79cfd412_4_k_cu_32adef1d_339094cuda3std3__45__cpo4cendE:
	.zero		1
	.type		_ZN40_INTERNAL_79cfd412_4_k_cu_32adef1d_339094cuda3std6ranges3__45__cpo4swapE,@object
	.size		_ZN40_INTERNAL_79cfd412_4_k_cu_32adef1d_339094cuda3std6ranges3__45__cpo4swapE,(.L_10 - _ZN40_INTERNAL_79cfd412_4_k_cu_32adef1d_339094cuda3std6ranges3__45__cpo4swapE)
_ZN40_INTERNAL_79cfd412_4_k_cu_32adef1d_339094cuda3std6ranges3__45__cpo4swapE:
	.zero		1
.L_10:


//--------------------- .nv.constant0._ZN7cutlass13device_kernelINS_4gemm6kernel13GemmUniversalIN4cute5tupleIJiiiiEEENS1_10collective13CollectiveMmaINS1_35MainloopSm100TmaUmmaWarpSpecializedILi4ELi2ELi4ENS5_IJNS4_1CILi8EEENSA_ILi1EEESC_EEEEENS5_IJNSA_ILi64EEENSA_ILi128EEESG_EEENS_10bfloat16_tENS5_IJlSC_lEEESI_SJ_NS4_8TiledMMAINS4_8MMA_AtomIJNS4_20SM100_MMA_F16BF16_SSISI_SI_fLi64ELi128ELNS4_4UMMA5MajorE0ELSO_0ELNSN_7ScaleInE0ELSP_0EEEEEENS4_6LayoutINS5_IJSC_SC_SC_EEENS5_IJNSA_ILi0EEESU_SU_EEEEENS5_IJNS4_10UnderscoreESX_SX_EEEEENS4_13SM90_TMA_LOADENS4_14ComposedLayoutINS4_7SwizzleILi3ELi4ELi3EEENS4_18smem_ptr_flag_bitsILi16EEENSS_INS5_IJSB_SF_EEENS5_IJSF_SC_EEEEEEEvNS4_8identityENS4_23SM90_TMA_LOAD_MULTICASTES19_vS1A_EENS_8epilogue10collective18CollectiveEpilogueINS1D_23Sm100TmaWarpSpecializedILi4ELi2ELi16ELb1ELb0EEEJSH_NS5_IJNSS_ISF_SC_EENSS_INSA_ILi32EEESC_EEEEESI_SJ_SI_SJ_NS1D_6fusion15FusionCallbacksIS1H_NS1M_17LinearCombinationISI_fSI_fLNS_15FloatRoundStyleE2EEESH_S1L_JEEENS4_5SM1004TMEM4LOAD26SM100_TMEM_LOAD_16dp256b4xES10_NS11_INS12_ILi2ELi4ELi3EEES15_NSS_INS5_IJSB_S1J_EEENS5_IJS1J_SC_EEEEEEENS4_17SM75_U32x4_LDSM_NENS4_14SM90_TMA_STOREES20_NS4_17SM90_U32x4_STSM_NENS4_39AutoVectorizingCopyWithAssumedAlignmentILi128EEEEEEvvEEEEvNT_6ParamsE --------------------------
	.section	.nv.constant0._ZN7cutlass13device_kernelINS_4gemm6kernel13GemmUniversalIN4cute5tupleIJiiiiEEENS1_10collective13CollectiveMmaINS1_35MainloopSm100TmaUmmaWarpSpecializedILi4ELi2ELi4ENS5_IJNS4_1CILi8EEENSA_ILi1EEESC_EEEEENS5_IJNSA_ILi64EEENSA_ILi128EEESG_EEENS_10bfloat16_tENS5_IJlSC_lEEESI_SJ_NS4_8TiledMMAINS4_8MMA_AtomIJNS4_20SM100_MMA_F16BF16_SSISI_SI_fLi64ELi128ELNS4_4UMMA5MajorE0ELSO_0ELNSN_7ScaleInE0ELSP_0EEEEEENS4_6LayoutINS5_IJSC_SC_SC_EEENS5_IJNSA_ILi0EEESU_SU_EEEEENS5_IJNS4_10UnderscoreESX_SX_EEEEENS4_13SM90_TMA_LOADENS4_14ComposedLayoutINS4_7SwizzleILi3ELi4ELi3EEENS4_18smem_ptr_flag_bitsILi16EEENSS_INS5_IJSB_SF_EEENS5_IJSF_SC_EEEEEEEvNS4_8identityENS4_23SM90_TMA_LOAD_MULTICASTES19_vS1A_EENS_8epilogue10collective18CollectiveEpilogueINS1D_23Sm100TmaWarpSpecializedILi4ELi2ELi16ELb1ELb0EEEJSH_NS5_IJNSS_ISF_SC_EENSS_INSA_ILi32EEESC_EEEEESI_SJ_SI_SJ_NS1D_6fusion15FusionCallbacksIS1H_NS1M_17LinearCombinationISI_fSI_fLNS_15FloatRoundStyleE2EEESH_S1L_JEEENS4_5SM1004TMEM4LOAD26SM100_TMEM_LOAD_16dp256b4xES10_NS11_INS12_ILi2ELi4ELi3EEES15_NSS_INS5_IJSB_S1J_EEENS5_IJS1J_SC_EEEEEEENS4_17SM75_U32x4_LDSM_NENS4_14SM90_TMA_STOREES20_NS4_17SM90_U32x4_STSM_NENS4_39AutoVectorizingCopyWithAssumedAlignmentILi128EEEEEEvvEEEEvNT_6ParamsE,"a",@progbits
	.sectionflags	@""
	.align	4
.nv.constant0._ZN7cutlass13device_kernelINS_4gemm6kernel13GemmUniversalIN4cute5tupleIJiiiiEEENS1_10collective13CollectiveMmaINS1_35MainloopSm100TmaUmmaWarpSpecializedILi4ELi2ELi4ENS5_IJNS4_1CILi8EEENSA_ILi1EEESC_EEEEENS5_IJNSA_ILi64EEENSA_ILi128EEESG_EEENS_10bfloat16_tENS5_IJlSC_lEEESI_SJ_NS4_8TiledMMAINS4_8MMA_AtomIJNS4_20SM100_MMA_F16BF16_SSISI_SI_fLi64ELi128ELNS4_4UMMA5MajorE0ELSO_0ELNSN_7ScaleInE0ELSP_0EEEEEENS4_6LayoutINS5_IJSC_SC_SC_EEENS5_IJNSA_ILi0EEESU_SU_EEEEENS5_IJNS4_10UnderscoreESX_SX_EEEEENS4_13SM90_TMA_LOADENS4_14ComposedLayoutINS4_7SwizzleILi3ELi4ELi3EEENS4_18smem_ptr_flag_bitsILi16EEENSS_INS5_IJSB_SF_EEENS5_IJSF_SC_EEEEEEEvNS4_8identityENS4_23SM90_TMA_LOAD_MULTICASTES19_vS1A_EENS_8epilogue10collective18CollectiveEpilogueINS1D_23Sm100TmaWarpSpecializedILi4ELi2ELi16ELb1ELb0EEEJSH_NS5_IJNSS_ISF_SC_EENSS_INSA_ILi32EEESC_EEEEESI_SJ_SI_SJ_NS1D_6fusion15FusionCallbacksIS1H_NS1M_17LinearCombinationISI_fSI_fLNS_15FloatRoundStyleE2EEESH_S1L_JEEENS4_5SM1004TMEM4LOAD26SM100_TMEM_LOAD_16dp256b4xES10_NS11_INS12_ILi2ELi4ELi3EEES15_NSS_INS5_IJSB_S1J_EEENS5_IJS1J_SC_EEEEEEENS4_17SM75_U32x4_LDSM_NENS4_14SM90_TMA_STOREES20_NS4_17SM90_U32x4_STSM_NENS4_39AutoVectorizingCopyWithAssumedAlignmentILi128EEEEEEvvEEEEvNT_6ParamsE:
	.zero		2944


//--------------------- SYMBOLS --------------------------

	.type		.nv.reservedSmem.offset0,@object
	.size		.nv.reservedSmem.offset0,0x4
	.type		.nv.reservedSmem.cap,@object
	.size		.nv.reservedSmem.cap,0x4
	.type		__assertfail,@function
